	.target	sm_90a

	.elftype	@"ET_EXEC"


//--------------------- .note.nv.tkinfo           --------------------------
	.section	.note.nv.tkinfo,"",@"SHT_NOTE"
	.sectionflags	@"SHF_NOTE_NV_TKINFO"
	.tkinfo
        /*0018*/ 	.word	0x00000002
        /*0030*/ 	.string	""
        /*0030*/ 	.string	"ptxas"
        /*0030*/ 	.string	"Cuda compilation tools, release 13.0, V13.0.88"
        /*0030*/ 	.string	"Build cuda_13.0.r13.0/compiler.36424714_0"
        /*0030*/ 	.string	"-v  -suppress-debug-info  -lineinfo  -arch sm_90a "



//--------------------- .note.nv.cuinfo           --------------------------
	.section	.note.nv.cuinfo,"",@"SHT_NOTE"
	.sectionflags	@"SHF_NOTE_NV_CUINFO"
        /*0018*/ 	.short	0x0002
        /*001a*/ 	.short	0x005a
        /*001c*/ 	.short	0x0082
	.zero		2


//--------------------- .nv.info                  --------------------------
	.section	.nv.info,"",@"SHT_CUDA_INFO"
	.align	4


	//----- nvinfo : EIATTR_REGCOUNT
	.align		4
        /*0000*/ 	.byte	0x04, 0x2f
        /*0002*/ 	.short	(.L_1 - .L_0)
	.align		4
.L_0:
        /*0004*/ 	.word	index@(gluon_mma)
        /*0008*/ 	.word	0x000000fe


	//----- nvinfo : EIATTR_FRAME_SIZE
	.align		4
.L_1:
        /*000c*/ 	.byte	0x04, 0x11
        /*000e*/ 	.short	(.L_3 - .L_2)
	.align		4
.L_2:
        /*0010*/ 	.word	index@(gluon_mma)
        /*0014*/ 	.word	0x00000068


	//----- nvinfo : EIATTR_MIN_STACK_SIZE
	.align		4
.L_3:
        /*0018*/ 	.byte	0x04, 0x12
        /*001a*/ 	.short	(.L_5 - .L_4)
	.align		4
.L_4:
        /*001c*/ 	.word	index@(gluon_mma)
        /*0020*/ 	.word	0x00000068
.L_5:


//--------------------- .nv.compat                --------------------------
	.section	.nv.compat,"",@"SHT_CUDA_COMPAT_INFO"
	.align	4
        /*0000*/ 	.byte	0x02, 0x09, 0x01, 0x00, 0x02, 0x02, 0x04, 0x00, 0x02, 0x05, 0x05, 0x00, 0x03, 0x07, 0x01, 0x01
        /*0010*/ 	.byte	0x02, 0x03, 0x00, 0x00, 0x02, 0x06, 0x01, 0x00, 0x04, 0x0b, 0x08, 0x00, 0x00, 0x00, 0x00, 0x00
        /*0020*/ 	.byte	0x00, 0x00, 0x00, 0x00


//--------------------- .nv.info.gluon_mma        --------------------------
	.section	.nv.info.gluon_mma,"",@"SHT_CUDA_INFO"
	.sectionflags	@""
	.align	4


	//----- nvinfo : EIATTR_CUDA_API_VERSION
	.align		4
        /*0000*/ 	.byte	0x04, 0x37
        /*0002*/ 	.short	(.L_7 - .L_6)
.L_6:
        /*0004*/ 	.word	0x00000082


	//----- nvinfo : EIATTR_KPARAM_INFO
	.align		4
.L_7:
        /*0008*/ 	.byte	0x04, 0x17
        /*000a*/ 	.short	(.L_9 - .L_8)
.L_8:
        /*000c*/ 	.word	0x00000000
        /*0010*/ 	.short	0x0004
        /*0012*/ 	.short	0x0020
        /*0014*/ 	.byte	0x00, 0xf4, 0x21, 0x00


	//----- nvinfo : EIATTR_KPARAM_INFO
	.align		4
.L_9:
        /*0018*/ 	.byte	0x04, 0x17
        /*001a*/ 	.short	(.L_11 - .L_10)
.L_10:
        /*001c*/ 	.word	0x00000000
        /*0020*/ 	.short	0x0003
        /*0022*/ 	.short	0x0018
        /*0024*/ 	.byte	0x00, 0xf4, 0x21, 0x00


	//----- nvinfo : EIATTR_KPARAM_INFO
	.align		4
.L_11:
        /*0028*/ 	.byte	0x04, 0x17
        /*002a*/ 	.short	(.L_13 - .L_12)
.L_12:
        /*002c*/ 	.word	0x00000000
        /*0030*/ 	.short	0x0002
        /*0032*/ 	.short	0x0010
        /*0034*/ 	.byte	0x00, 0xf4, 0x21, 0x00


	//----- nvinfo : EIATTR_KPARAM_INFO
	.align		4
.L_13:
        /*0038*/ 	.byte	0x04, 0x17
        /*003a*/ 	.short	(.L_15 - .L_14)
.L_14:
        /*003c*/ 	.word	0x00000000
        /*0040*/ 	.short	0x0001
        /*0042*/ 	.short	0x0008
        /*0044*/ 	.byte	0x00, 0xf4, 0x21, 0x00


	//----- nvinfo : EIATTR_KPARAM_INFO
	.align		4
.L_15:
        /*0048*/ 	.byte	0x04, 0x17
        /*004a*/ 	.short	(.L_17 - .L_16)
.L_16:
        /*004c*/ 	.word	0x00000000
        /*0050*/ 	.short	0x0000
        /*0052*/ 	.short	0x0000
        /*0054*/ 	.byte	0x00, 0xf4, 0x21, 0x00


	//----- nvinfo : EIATTR_SPARSE_MMA_MASK
	.align		4
.L_17:
        /*0058*/ 	.byte	0x03, 0x50
        /*005a*/ 	.short	0x0000


	//----- nvinfo : EIATTR_MAXREG_COUNT
	.align		4
        /*005c*/ 	.byte	0x03, 0x1b
        /*005e*/ 	.short	0x00ff


	//----- nvinfo : EIATTR_NUM_BARRIERS
	.align		4
        /*0060*/ 	.byte	0x02, 0x4c
        /*0062*/ 	.byte	0x01
	.zero		1


	//----- nvinfo : EIATTR_ANNOTATIONS
	.align		4
        /*0064*/ 	.byte	0x04, 0x55
        /*0066*/ 	.short	(.L_19 - .L_18)


	//   ....[0]....
.L_18:
        /*0068*/ 	.word	0x00000001
        /*006c*/ 	.byte	0xf0, 0x2a, 0x00, 0x00, 0x01, 0x00, 0x00, 0x00, 0x10, 0x2b, 0x00, 0x00, 0x01, 0x00, 0x00, 0x00
        /* <DEDUP_REMOVED lines=11> */
        /*012c*/ 	.byte	0x90, 0x42, 0x00, 0x00, 0x01, 0x00, 0x00, 0x00, 0xc0, 0x42, 0x00, 0x00


	//----- nvinfo : EIATTR_MERCURY_ISA_VERSION
	.align		4
.L_19:
        /*0138*/ 	.byte	0x03, 0x5f
        /*013a*/ 	.short	0x0101


	//----- nvinfo : EIATTR_EXIT_INSTR_OFFSETS
	.align		4
        /*013c*/ 	.byte	0x04, 0x1c
        /*013e*/ 	.short	(.L_21 - .L_20)


	//   ....[0]....
.L_20:
        /*0140*/ 	.word	0x00004a70


	//----- nvinfo : EIATTR_REQNTID
	.align		4
.L_21:
        /*0144*/ 	.byte	0x04, 0x10
        /*0146*/ 	.short	(.L_23 - .L_22)
.L_22:
        /*0148*/ 	.word	0x00000080
        /*014c*/ 	.word	0x00000001
        /*0150*/ 	.word	0x00000001


	//----- nvinfo : EIATTR_CBANK_PARAM_SIZE
	.align		4
.L_23:
        /*0154*/ 	.byte	0x03, 0x19
        /*0156*/ 	.short	0x0028


	//----- nvinfo : EIATTR_PARAM_CBANK
	.align		4
        /*0158*/ 	.byte	0x04, 0x0a
        /*015a*/ 	.short	(.L_25 - .L_24)
	.align		4
.L_24:
        /*015c*/ 	.word	index@(.nv.constant0.gluon_mma)
        /*0160*/ 	.short	0x0210
        /*0162*/ 	.short	0x0028


	//----- nvinfo : EIATTR_SW_WAR
	.align		4
.L_25:
        /*0164*/ 	.byte	0x04, 0x36
        /*0166*/ 	.short	(.L_27 - .L_26)
.L_26:
        /*0168*/ 	.word	0x00000008
.L_27:


//--------------------- .nv.callgraph             --------------------------
	.section	.nv.callgraph,"",@"SHT_CUDA_CALLGRAPH"
	.align	4
	.sectionentsize	8
	.align		4
        /*0000*/ 	.word	0x00000000
	.align		4
        /*0004*/ 	.word	0xffffffff
	.align		4
        /*0008*/ 	.word	0x00000000
	.align		4
        /*000c*/ 	.word	0xfffffffe
	.align		4
        /*0010*/ 	.word	0x00000000
	.align		4
        /*0014*/ 	.word	0xfffffffd
	.align		4
        /*0018*/ 	.word	0x00000000
	.align		4
        /*001c*/ 	.word	0xfffffffc


//--------------------- .text.gluon_mma           --------------------------
	.section	.text.gluon_mma,"ax",@progbits
	.align	128
        .global         gluon_mma
        .type           gluon_mma,@function
        .size           gluon_mma,(.L_x_1 - gluon_mma)
        .other          gluon_mma,@"STO_CUDA_ENTRY STV_DEFAULT"
gluon_mma:
.text.gluon_mma:
[----:B------:R-:W0:Y:S01]  /*0000*/  LDC R1, c[0x0][0x28] ;  /* 0x00000a00ff017b82 */ /* 0x000e220000000800 */
[----:B------:R-:W1:Y:S07]  /*0010*/  S2R R0, SR_TID.X ;  /* 0x0000000000007919 */ /* 0x000e6e0000002100 */
[----:B------:R-:W2:Y:S01]  /*0020*/  LDC.64 R68, c[0x0][0x210] ;  /* 0x00008400ff447b82 */ /* 0x000ea20000000a00 */
[----:B------:R-:W-:Y:S01]  /*0030*/  ULDC.64 UR14, c[0x0][0x208] ;  /* 0x00008200000e7ab9 */ /* 0x000fe20000000a00 */
[----:B0-----:R-:W-:Y:S01]  /*0040*/  VIADD R1, R1, 0xffffff98 ;  /* 0xffffff9801017836 */ /* 0x001fe20000000000 */
[----:B-1----:R-:W-:-:S02]  /*0050*/  SHF.R.U32.HI R3, RZ, 0x5, R0 ;  /* 0x00000005ff037819 */ /* 0x002fc40000011600 */
[C---:B------:R-:W-:Y:S02]  /*0060*/  LOP3.LUT R12, R0.reuse, 0x60, RZ, 0xc0, !PT ;  /* 0x00000060000c7812 */ /* 0x040fe400078ec0ff */
[----:B------:R-:W-:Y:S02]  /*0070*/  SGXT.U32 R3, R3, 0x2 ;  /* 0x000000020303781a */ /* 0x000fe40000000000 */
[----:B------:R-:W-:Y:S01]  /*0080*/  LOP3.LUT R6, R0, 0x1f, RZ, 0xc0, !PT ;  /* 0x0000001f00067812 */ /* 0x000fe200078ec0ff */
[----:B------:R-:W-:Y:S01]  /*0090*/  IMAD.SHL.U32 R10, R12, 0x2, RZ ;  /* 0x000000020c0a7824 */ /* 0x000fe200078e00ff */
[C---:B------:R-:W-:Y:S02]  /*00a0*/  LOP3.LUT R4, R3.reuse, 0x8, RZ, 0xfc, !PT ;  /* 0x0000000803047812 */ /* 0x040fe400078efcff */
[C---:B------:R-:W-:Y:S02]  /*00b0*/  LOP3.LUT R197, R3.reuse, 0x10, RZ, 0xfc, !PT ;  /* 0x0000001003c57812 */ /* 0x040fe400078efcff */
[C---:B------:R-:W-:Y:S01]  /*00c0*/  LOP3.LUT R189, R3.reuse, 0x20, RZ, 0xfc, !PT ;  /* 0x0000002003bd7812 */ /* 0x040fe200078efcff */
[C---:B------:R-:W-:Y:S01]  /*00d0*/  IMAD.SHL.U32 R34, R4.reuse, 0x20, RZ ;  /* 0x0000002004227824 */ /* 0x040fe200078e00ff */
[----:B------:R-:W-:Y:S01]  /*00e0*/  LOP3.LUT R251, R3, 0x28, RZ, 0xfc, !PT ;  /* 0x0000002803fb7812 */ /* 0x000fe200078efcff */
[----:B------:R-:W-:Y:S01]  /*00f0*/  IMAD.SHL.U32 R36, R197, 0x20, RZ ;  /* 0x00000020c5247824 */ /* 0x000fe200078e00ff */
        /* <DEDUP_REMOVED lines=10> */
[-C--:B--2---:R-:W-:Y:S01]  /*01a0*/  LEA R166, P3, R4, R68.reuse, 0x6 ;  /* 0x0000004404a67211 */ /* 0x084fe200078630ff */
[----:B------:R-:W-:Y:S01]  /*01b0*/  IMAD.SHL.U32 R56, R239, 0x20, RZ ;  /* 0x00000020ef387824 */ /* 0x000fe200078e00ff */
[-C--:B------:R-:W-:Y:S01]  /*01c0*/  LEA R162, P4, R197, R68.reuse, 0x6 ;  /* 0x00000044c5a27211 */ /* 0x080fe200078830ff */
[----:B------:R-:W-:Y:S01]  /*01d0*/  IMAD.SHL.U32 R70, R231, 0x20, RZ ;  /* 0x00000020e7467824 */ /* 0x000fe200078e00ff */
[----:B------:R-:W-:-:S02]  /*01e0*/  LEA R156, P0, R189, R68, 0x6 ;  /* 0x00000044bd9c7211 */ /* 0x000fc400078030ff */
[----:B------:R-:W-:Y:S02]  /*01f0*/  LEA R152, P1, R251, R68, 0x6 ;  /* 0x00000044fb987211 */ /* 0x000fe400078230ff */
[C---:B------:R-:W-:Y:S02]  /*0200*/  LOP3.LUT R227, R3.reuse, 0x58, RZ, 0xfc, !PT ;  /* 0x0000005803e37812 */ /* 0x040fe400078efcff */
[C---:B------:R-:W-:Y:S02]  /*0210*/  LOP3.LUT R235, R3.reuse, 0x48, RZ, 0xfc, !PT ;  /* 0x0000004803eb7812 */ /* 0x040fe400078efcff */
[C---:B------:R-:W-:Y:S02]  /*0220*/  LOP3.LUT R223, R3.reuse, 0x60, RZ, 0xfc, !PT ;  /* 0x0000006003df7812 */ /* 0x040fe400078efcff */
[----:B------:R-:W-:Y:S01]  /*0230*/  LOP3.LUT R219, R3, 0x68, RZ, 0xfc, !PT ;  /* 0x0000006803db7812 */ /* 0x000fe200078efcff */
[----:B------:R-:W-:Y:S01]  /*0240*/  IMAD.SHL.U32 R64, R235, 0x20, RZ ;  /* 0x00000020eb407824 */ /* 0x000fe200078e00ff */
[----:B------:R-:W-:Y:S01]  /*0250*/  LOP3.LUT R215, R3, 0x70, RZ, 0xfc, !PT ;  /* 0x0000007003d77812 */ /* 0x000fe200078efcff */
[----:B------:R-:W-:Y:S01]  /*0260*/  IMAD.SHL.U32 R74, R223, 0x20, RZ ;  /* 0x00000020df4a7824 */ /* 0x000fe200078e00ff */
[----:B------:R-:W-:Y:S01]  /*0270*/  LOP3.LUT R207, R3, 0x80, RZ, 0xfc, !PT ;  /* 0x0000008003cf7812 */ /* 0x000fe200078efcff */
[----:B------:R-:W-:Y:S01]  /*0280*/  IMAD.SHL.U32 R76, R219, 0x20, RZ ;  /* 0x00000020db4c7824 */ /* 0x000fe200078e00ff */
[-C--:B------:R-:W-:Y:S01]  /*0290*/  LEA.HI.X R167, R34, R69.reuse, RZ, 0x1, P3 ;  /* 0x0000004522a77211 */ /* 0x080fe200018f0cff */
[----:B------:R-:W-:Y:S01]  /*02a0*/  IMAD.SHL.U32 R78, R215, 0x20, RZ ;  /* 0x00000020d74e7824 */ /* 0x000fe200078e00ff */
[-C--:B------:R-:W-:Y:S01]  /*02b0*/  LEA.HI.X R163, R36, R69.reuse, RZ, 0x1, P4 ;  /* 0x0000004524a37211 */ /* 0x080fe200020f0cff */
[----:B------:R-:W-:Y:S01]  /*02c0*/  IMAD.SHL.U32 R82, R207, 0x20, RZ ;  /* 0x00000020cf527824 */ /* 0x000fe200078e00ff */
[----:B------:R-:W-:Y:S01]  /*02d0*/  LEA.HI.X R157, R40, R69, RZ, 0x1, P0 ;  /* 0x00000045289d7211 */ /* 0x000fe200000f0cff */
[----:B------:R-:W-:Y:S01]  /*02e0*/  IMAD.WIDE.U32 R166, R6, 0x2, R166 ;  /* 0x0000000206a67825 */ /* 0x000fe200078e00a6 */
[----:B------:R-:W-:-:S02]  /*02f0*/  LOP3.LUT R203, R3, 0x88, RZ, 0xfc, !PT ;  /* 0x0000008803cb7812 */ /* 0x000fc400078efcff */
[-C--:B------:R-:W-:Y:S01]  /*0300*/  LEA R158, P6, R193, R68.reuse, 0x6 ;  /* 0x00000044c19e7211 */ /* 0x080fe200078c30ff */
[----:B------:R-:W-:Y:S01]  /*0310*/  IMAD.WIDE.U32 R162, R6, 0x2, R162 ;  /* 0x0000000206a27825 */ /* 0x000fe200078e00a2 */
[-C--:B------:R-:W-:Y:S01]  /*0320*/  LEA R150, P2, R247, R68.reuse, 0x6 ;  /* 0x00000044f7967211 */ /* 0x080fe200078430ff */
[----:B------:R-:W2:Y:S01]  /*0330*/  LDG.E.U16 R166, desc[UR14][R166.64] ;  /* 0x0000000ea6a67981 */ /* 0x000ea2000c1e1500 */
[-C--:B------:R-:W-:Y:S01]  /*0340*/  LEA R148, P3, R243, R68.reuse, 0x6 ;  /* 0x00000044f3947211 */ /* 0x080fe200078630ff */
[----:B------:R-:W-:Y:S01]  /*0350*/  IMAD.SHL.U32 R96, R203, 0x20, RZ ;  /* 0x00000020cb607824 */ /* 0x000fe200078e00ff */
[-C--:B------:R-:W-:Y:S02]  /*0360*/  LEA R146, P4, R239, R68.reuse, 0x6 ;  /* 0x00000044ef927211 */ /* 0x080fe400078830ff */
[----:B------:R-:W-:Y:S02]  /*0370*/  LEA R58, P0, R231, R68, 0x6 ;  /* 0x00000044e73a7211 */ /* 0x000fe400078030ff */
[----:B------:R-:W-:-:S02]  /*0380*/  LEA.HI.X R153, R42, R69, RZ, 0x1, P1 ;  /* 0x000000452a997211 */ /* 0x000fc400008f0cff */
[----:B------:R-:W-:Y:S02]  /*0390*/  SHF.L.U32 R72, R227, 0x5, RZ ;  /* 0x00000005e3487819 */ /* 0x000fe400000006ff */
[C---:B------:R-:W-:Y:S02]  /*03a0*/  LOP3.LUT R211, R3.reuse, 0x78, RZ, 0xfc, !PT ;  /* 0x0000007803d37812 */ /* 0x040fe400078efcff */
[C---:B------:R-:W-:Y:S02]  /*03b0*/  LOP3.LUT R187, R3.reuse, 0x90, RZ, 0xfc, !PT ;  /* 0x0000009003bb7812 */ /* 0x040fe400078efcff */
[----:B------:R-:W-:Y:S01]  /*03c0*/  LOP3.LUT R155, R3, 0x98, RZ, 0xfc, !PT ;  /* 0x00000098039b7812 */ /* 0x000fe200078efcff */
[----:B------:R-:W-:Y:S01]  /*03d0*/  IMAD.SHL.U32 R80, R211, 0x20, RZ ;  /* 0x00000020d3507824 */ /* 0x000fe200078e00ff */
[----:B------:R-:W-:Y:S01]  /*03e0*/  LEA R52, P1, R227, R68, 0x6 ;  /* 0x00000044e3347211 */ /* 0x000fe200078230ff */
[----:B------:R-:W-:Y:S01]  /*03f0*/  IMAD.SHL.U32 R98, R187, 0x20, RZ ;  /* 0x00000020bb627824 */ /* 0x000fe200078e00ff */
[----:B------:R-:W-:Y:S01]  /*0400*/  LOP3.LUT R31, R3, 0xa0, RZ, 0xfc, !PT ;  /* 0x000000a0031f7812 */ /* 0x000fe200078efcff */
[----:B------:R-:W-:Y:S01]  /*0410*/  IMAD.SHL.U32 R104, R155, 0x20, RZ ;  /* 0x000000209b687824 */ /* 0x000fe200078e00ff */
[----:B------:R-:W-:-:S02]  /*0420*/  LOP3.LUT R183, R3, 0xb0, RZ, 0xfc, !PT ;  /* 0x000000b003b77812 */ /* 0x000fc400078efcff */
[----:B------:R-:W-:Y:S01]  /*0430*/  LOP3.LUT R179, R3, 0xb8, RZ, 0xfc, !PT ;  /* 0x000000b803b37812 */ /* 0x000fe200078efcff */
[----:B------:R-:W-:Y:S01]  /*0440*/  IMAD.SHL.U32 R106, R31, 0x20, RZ ;  /* 0x000000201f6a7824 */ /* 0x000fe200078e00ff */
[-C--:B------:R-:W-:Y:S01]  /*0450*/  LEA.HI.X R159, R38, R69.reuse, RZ, 0x1, P6 ;  /* 0x00000045269f7211 */ /* 0x080fe200030f0cff */
[----:B------:R-:W-:Y:S01]  /*0460*/  IMAD.SHL.U32 R110, R183, 0x20, RZ ;  /* 0x00000020b76e7824 */ /* 0x000fe200078e00ff */
[-C--:B------:R-:W-:Y:S02]  /*0470*/  LEA.HI.X R151, R46, R69.reuse, RZ, 0x1, P2 ;  /* 0x000000452e977211 */ /* 0x080fe400010f0cff */
[C---:B------:R-:W-:Y:S02]  /*0480*/  LOP3.LUT R35, R3.reuse, 0xa8, RZ, 0xfc, !PT ;  /* 0x000000a803237812 */ /* 0x040fe400078efcff */
[C---:B------:R-:W-:Y:S02]  /*0490*/  LOP3.LUT R175, R3.reuse, 0xc0, RZ, 0xfc, !PT ;  /* 0x000000c003af7812 */ /* 0x040fe400078efcff */
[----:B------:R-:W-:Y:S01]  /*04a0*/  LOP3.LUT R171, R3, 0xc8, RZ, 0xfc, !PT ;  /* 0x000000c803ab7812 */ /* 0x000fe200078efcff */
[----:B------:R-:W-:Y:S01]  /*04b0*/  IMAD.SHL.U32 R108, R35, 0x20, RZ ;  /* 0x00000020236c7824 */ /* 0x000fe200078e00ff */
[-C--:B------:R-:W-:Y:S01]  /*04c0*/  LEA.HI.X R149, R54, R69.reuse, RZ, 0x1, P3 ;  /* 0x0000004536957211 */ /* 0x080fe200018f0cff */
[----:B------:R-:W-:Y:S01]  /*04d0*/  IMAD.SHL.U32 R114, R175, 0x20, RZ ;  /* 0x00000020af727824 */ /* 0x000fe200078e00ff */
[-C--:B------:R-:W-:Y:S01]  /*04e0*/  LEA.HI.X R147, R56, R69.reuse, RZ, 0x1, P4 ;  /* 0x0000004538937211 */ /* 0x080fe200020f0cff */
[----:B------:R-:W-:Y:S01]  /*04f0*/  IMAD.SHL.U32 R116, R171, 0x20, RZ ;  /* 0x00000020ab747824 */ /* 0x000fe200078e00ff */
[----:B------:R-:W-:-:S02]  /*0500*/  LEA.HI.X R59, R70, R69, RZ, 0x1, P0 ;  /* 0x00000045463b7211 */ /* 0x000fc400000f0cff */
[C---:B------:R-:W-:Y:S02]  /*0510*/  LOP3.LUT R25, R3.reuse, 0xd0, RZ, 0xfc, !PT ;  /* 0x000000d003197812 */ /* 0x040fe400078efcff */
[C---:B------:R-:W-:Y:S02]  /*0520*/  LOP3.LUT R17, R3.reuse, 0xe0, RZ, 0xfc, !PT ;  /* 0x000000e003117812 */ /* 0x040fe400078efcff */
[----:B------:R-:W-:Y:S01]  /*0530*/  LOP3.LUT R13, R3, 0xe8, RZ, 0xfc, !PT ;  /* 0x000000e8030d7812 */ /* 0x000fe200078efcff */
[----:B------:R-:W-:Y:S01]  /*0540*/  IMAD.SHL.U32 R118, R25, 0x20, RZ ;  /* 0x0000002019767824 */ /* 0x000fe200078e00ff */
[-C--:B------:R-:W-:Y:S01]  /*0550*/  LEA R144, P6, R235, R68.reuse, 0x6 ;  /* 0x00000044eb907211 */ /* 0x080fe200078c30ff */
[----:B------:R-:W-:Y:S01]  /*0560*/  IMAD.SHL.U32 R122, R17, 0x20, RZ ;  /* 0x00000020117a7824 */ /* 0x000fe200078e00ff */
[-C--:B------:R-:W-:Y:S01]  /*0570*/  LEA R38, P2, R223, R68.reuse, 0x6 ;  /* 0x00000044df267211 */ /* 0x080fe200078430ff */
[----:B------:R-:W-:Y:S01]  /*0580*/  IMAD.SHL.U32 R124, R13, 0x20, RZ ;  /* 0x000000200d7c7824 */ /* 0x000fe200078e00ff */
[----:B------:R-:W-:-:S02]  /*0590*/  LEA R60, P3, R219, R68, 0x6 ;  /* 0x00000044db3c7211 */ /* 0x000fc400078630ff */
[C---:B------:R-:W-:Y:S02]  /*05a0*/  LOP3.LUT R21, R3.reuse, 0xd8, RZ, 0xfc, !PT ;  /* 0x000000d803157812 */ /* 0x040fe400078efcff */
[C---:B------:R-:W-:Y:S02]  /*05b0*/  LOP3.LUT R9, R3.reuse, 0xf0, RZ, 0xfc, !PT ;  /* 0x000000f003097812 */ /* 0x040fe400078efcff */
[----:B------:R-:W-:Y:S01]  /*05c0*/  LOP3.LUT R5, R3, 0xf8, RZ, 0xfc, !PT ;  /* 0x000000f803057812 */ /* 0x000fe200078efcff */
[----:B------:R-:W-:Y:S01]  /*05d0*/  IMAD.SHL.U32 R120, R21, 0x20, RZ ;  /* 0x0000002015787824 */ /* 0x000fe200078e00ff */
[-C--:B------:R-:W-:Y:S01]  /*05e0*/  LEA R62, P4, R215, R68.reuse, 0x6 ;  /* 0x00000044d73e7211 */ /* 0x080fe200078830ff */
[----:B------:R-:W-:Y:S01]  /*05f0*/  IMAD.SHL.U32 R126, R9, 0x20, RZ ;  /* 0x00000020097e7824 */ /* 0x000fe200078e00ff */
[----:B------:R-:W-:Y:S01]  /*0600*/  LEA R54, P0, R207, R68, 0x6 ;  /* 0x00000044cf367211 */ /* 0x000fe200078030ff */
[----:B------:R-:W-:Y:S01]  /*0610*/  IMAD.SHL.U32 R130, R5, 0x20, RZ ;  /* 0x0000002005827824 */ /* 0x000fe200078e00ff */
[----:B------:R-:W-:-:S02]  /*0620*/  LEA.HI.X R53, R72, R69, RZ, 0x1, P1 ;  /* 0x0000004548357211 */ /* 0x000fc400008f0cff */
[C---:B------:R-:W-:Y:S02]  /*0630*/  LOP3.LUT R8, R3.reuse, 0x4, RZ, 0xfc, !PT ;  /* 0x0000000403087812 */ /* 0x040fe400078efcff */
[C---:B------:R-:W-:Y:S02]  /*0640*/  LOP3.LUT R199, R3.reuse, 0xc, RZ, 0xfc, !PT ;  /* 0x0000000c03c77812 */ /* 0x040fe400078efcff */
[----:B------:R-:W-:Y:S01]  /*0650*/  LOP3.LUT R195, R3, 0x14, RZ, 0xfc, !PT ;  /* 0x0000001403c37812 */ /* 0x000fe200078efcff */
[----:B------:R-:W-:Y:S01]  /*0660*/  IMAD.SHL.U32 R32, R8, 0x20, RZ ;  /* 0x0000002008207824 */ /* 0x000fe200078e00ff */
[----:B------:R-:W-:Y:S01]  /*0670*/  LEA R46, P1, R203, R68, 0x6 ;  /* 0x00000044cb2e7211 */ /* 0x000fe200078230ff */
[----:B------:R-:W-:Y:S01]  /*0680*/  IMAD.SHL.U32 R44, R199, 0x20, RZ ;  /* 0x00000020c72c7824 */ /* 0x000fe200078e00ff */
[-C--:B------:R-:W-:Y:S01]  /*0690*/  LEA.HI.X R145, R64, R69.reuse, RZ, 0x1, P6 ;  /* 0x0000004540917211 */ /* 0x080fe200030f0cff */
[----:B------:R-:W-:Y:S01]  /*06a0*/  IMAD.SHL.U32 R48, R195, 0x20, RZ ;  /* 0x00000020c3307824 */ /* 0x000fe200078e00ff */
[----:B------:R-:W-:-:S02]  /*06b0*/  LEA.HI.X R39, R74, R69, RZ, 0x1, P2 ;  /* 0x000000454a277211 */ /* 0x000fc400010f0cff */
[----:B------:R-:W-:Y:S02]  /*06c0*/  IADD3 R164, P5, R10, R68, RZ ;  /* 0x000000440aa47210 */ /* 0x000fe40007fbe0ff */
[C---:B------:R-:W-:Y:S02]  /*06d0*/  LOP3.LUT R191, R3.reuse, 0x1c, RZ, 0xfc, !PT ;  /* 0x0000001c03bf7812 */ /* 0x040fe400078efcff */
        /* <DEDUP_REMOVED lines=31> */
[----:B------:R-:W-:Y:S01]  /*08d0*/  SHF.L.U32 R112, R179, 0x5, RZ ;  /* 0x00000005b3707819 */ /* 0x000fe200000006ff */
        /* <DEDUP_REMOVED lines=8> */
[-C--:B------:R-:W-:Y:S02]  /*0960*/  LEA.HI.X R73, R98, R69.reuse, RZ, 0x1, P2 ;  /* 0x0000004562497211 */ /* 0x080fe400010f0cff */
[----:B------:R-:W-:Y:S01]  /*0970*/  LOP3.LUT R29, R3, 0x9c, RZ, 0xfc, !PT ;  /* 0x0000009c031d7812 */ /* 0x000fe200078efcff */
[----:B------:R-:W-:Y:S01]  /*0980*/  IMAD.SHL.U32 R174, R161, 0x20, RZ ;  /* 0x00000020a1ae7824 */ /* 0x000fe200078e00ff */
[----:B------:R-:W-:-:S02]  /*0990*/  LEA.HI.X R43, R104, R69, RZ, 0x1, P3 ;  /* 0x00000045682b7211 */ /* 0x000fc400018f0cff */
[----:B------:R-:W-:Y:S01]  /*09a0*/  LOP3.LUT R33, R3, 0xa4, RZ, 0xfc, !PT ;  /* 0x000000a403217812 */ /* 0x000fe200078efcff */
[----:B------:R-:W-:Y:S01]  /*09b0*/  IMAD.SHL.U32 R176, R29, 0x20, RZ ;  /* 0x000000201db07824 */ /* 0x000fe200078e00ff */
[-C--:B------:R-:W-:Y:S02]  /*09c0*/  LEA.HI.X R71, R106, R69.reuse, RZ, 0x1, P4 ;  /* 0x000000456a477211 */ /* 0x080fe400020f0cff */
[----:B------:R-:W-:Y:S01]  /*09d0*/  LOP3.LUT R185, R3, 0xac, RZ, 0xfc, !PT ;  /* 0x000000ac03b97812 */ /* 0x000fe200078efcff */
[----:B------:R-:W-:Y:S01]  /*09e0*/  IMAD.SHL.U32 R178, R33, 0x20, RZ ;  /* 0x0000002021b27824 */ /* 0x000fe200078e00ff */
[----:B------:R-:W-:Y:S02]  /*09f0*/  LEA.HI.X R37, R110, R69, RZ, 0x1, P0 ;  /* 0x000000456e257211 */ /* 0x000fe400000f0cff */
[----:B------:R-:W-:Y:S01]  /*0a00*/  LOP3.LUT R181, R3, 0xb4, RZ, 0xfc, !PT ;  /* 0x000000b403b57812 */ /* 0x000fe200078efcff */
[----:B------:R-:W-:Y:S01]  /*0a10*/  IMAD.SHL.U32 R180, R185, 0x20, RZ ;  /* 0x00000020b9b47824 */ /* 0x000fe200078e00ff */
[----:B------:R-:W-:-:S02]  /*0a20*/  LEA R74, P6, R35, R68, 0x6 ;  /* 0x00000044234a7211 */ /* 0x000fc400078c30ff */
[----:B------:R-:W-:Y:S01]  /*0a30*/  LOP3.LUT R177, R3, 0xbc, RZ, 0xfc, !PT ;  /* 0x000000bc03b17812 */ /* 0x000fe200078efcff */
[----:B------:R-:W-:Y:S01]  /*0a40*/  IMAD.SHL.U32 R30, R181, 0x20, RZ ;  /* 0x00000020b51e7824 */ /* 0x000fe200078e00ff */
[-C--:B------:R-:W-:Y:S02]  /*0a50*/  LEA R56, P2, R175, R68.reuse, 0x6 ;  /* 0x00000044af387211 */ /* 0x080fe400078430ff */
[----:B------:R-:W-:Y:S01]  /*0a60*/  LOP3.LUT R173, R3, 0xc4, RZ, 0xfc, !PT ;  /* 0x000000c403ad7812 */ /* 0x000fe200078efcff */
[----:B------:R-:W-:Y:S01]  /*0a70*/  IMAD.SHL.U32 R28, R177, 0x20, RZ ;  /* 0x00000020b11c7824 */ /* 0x000fe200078e00ff */
[-C--:B------:R-:W-:Y:S02]  /*0a80*/  LEA R40, P3, R171, R68.reuse, 0x6 ;  /* 0x00000044ab287211 */ /* 0x080fe400078630ff */
[----:B------:R-:W-:Y:S01]  /*0a90*/  LOP3.LUT R27, R3, 0xcc, RZ, 0xfc, !PT ;  /* 0x000000cc031b7812 */ /* 0x000fe200078efcff */
[----:B------:R-:W-:Y:S01]  /*0aa0*/  IMAD.SHL.U32 R26, R173, 0x20, RZ ;  /* 0x00000020ad1a7824 */ /* 0x000fe200078e00ff */
[----:B------:R-:W-:-:S02]  /*0ab0*/  LEA R80, P4, R25, R68, 0x6 ;  /* 0x0000004419507211 */ /* 0x000fc400078830ff */
[----:B------:R-:W-:Y:S01]  /*0ac0*/  LOP3.LUT R23, R3, 0xd4, RZ, 0xfc, !PT ;  /* 0x000000d403177812 */ /* 0x000fe200078efcff */
[----:B------:R-:W-:Y:S01]  /*0ad0*/  IMAD.SHL.U32 R16, R27, 0x20, RZ ;  /* 0x000000201b107824 */ /* 0x000fe200078e00ff */
[----:B------:R-:W-:Y:S02]  /*0ae0*/  LEA R96, P0, R17, R68, 0x6 ;  /* 0x0000004411607211 */ /* 0x000fe400078030ff */
[----:B------:R-:W-:Y:S01]  /*0af0*/  LOP3.LUT R19, R3, 0xdc, RZ, 0xfc, !PT ;  /* 0x000000dc03137812 */ /* 0x000fe200078efcff */
[----:B------:R-:W-:Y:S01]  /*0b00*/  IMAD.SHL.U32 R18, R23, 0x20, RZ ;  /* 0x0000002017127824 */ /* 0x000fe200078e00ff */
[----:B------:R-:W-:Y:S02]  /*0b10*/  LEA.HI.X R77, R112, R69, RZ, 0x1, P1 ;  /* 0x00000045704d7211 */ /* 0x000fe400008f0cff */
[C---:B------:R-:W-:Y:S02]  /*0b20*/  LOP3.LUT R15, R3.reuse, 0xe4, RZ, 0xfc, !PT ;  /* 0x000000e4030f7812 */ /* 0x040fe400078efcff */
[----:B------:R-:W-:-:S02]  /*0b30*/  LOP3.LUT R11, R3, 0xec, RZ, 0xfc, !PT ;  /* 0x000000ec030b7812 */ /* 0x000fc400078efcff */
[----:B------:R-:W-:Y:S01]  /*0b40*/  LOP3.LUT R7, R3, 0xf4, RZ, 0xfc, !PT ;  /* 0x000000f403077812 */ /* 0x000fe200078efcff */
[----:B------:R-:W-:Y:S01]  /*0b50*/  IMAD.SHL.U32 R22, R15, 0x20, RZ ;  /* 0x000000200f167824 */ /* 0x000fe200078e00ff */
[----:B------:R-:W-:Y:S01]  /*0b60*/  LEA R138, P1, R13, R68, 0x6 ;  /* 0x000000440d8a7211 */ /* 0x000fe200078230ff */
[----:B------:R-:W-:Y:S01]  /*0b70*/  IMAD.SHL.U32 R24, R11, 0x20, RZ ;  /* 0x000000200b187824 */ /* 0x000fe200078e00ff */
[-C--:B------:R-:W-:Y:S01]  /*0b80*/  LEA.HI.X R75, R108, R69.reuse, RZ, 0x1, P6 ;  /* 0x000000456c4b7211 */ /* 0x080fe200030f0cff */
[----:B------:R-:W-:Y:S01]  /*0b90*/  IMAD.SHL.U32 R2, R7, 0x20, RZ ;  /* 0x0000002007027824 */ /* 0x000fe200078e00ff */
[-C--:B------:R-:W-:Y:S01]  /*0ba0*/  LEA.HI.X R57, R114, R69.reuse, RZ, 0x1, P2 ;  /* 0x0000004572397211 */ /* 0x080fe200010f0cff */
[----:B------:R-:W-:Y:S01]  /*0bb0*/  IMAD.WIDE.U32 R156, R6, 0x2, R156 ;  /* 0x00000002069c7825 */ /* 0x000fe200078e009c */
[-C--:B------:R-:W-:Y:S01]  /*0bc0*/  LEA.HI.X R41, R116, R69.reuse, RZ, 0x1, P3 ;  /* 0x0000004574297211 */ /* 0x080fe200018f0cff */
[----:B------:R-:W3:Y:S01]  /*0bd0*/  LDG.E.U16 R162, desc[UR14][R162.64] ;  /* 0x0000000ea2a27981 */ /* 0x000ee2000c1e1500 */
[----:B------:R-:W-:-:S02]  /*0be0*/  LEA.HI.X R81, R118, R69, RZ, 0x1, P4 ;  /* 0x0000004576517211 */ /* 0x000fc400020f0cff */
[-C--:B------:R-:W-:Y:S02]  /*0bf0*/  LEA.HI.X R165, R12, R69.reuse, RZ, 0x1, P5 ;  /* 0x000000450ca57211 */ /* 0x080fe400028f0cff */
[-C--:B------:R-:W-:Y:S02]  /*0c00*/  LEA.HI.X R97, R122, R69.reuse, RZ, 0x1, P0 ;  /* 0x000000457a617211 */ /* 0x080fe400000f0cff */
[-C--:B------:R-:W-:Y:S02]  /*0c10*/  LEA R82, P6, R21, R68.reuse, 0x6 ;  /* 0x0000004415527211 */ /* 0x080fe400078c30ff */
[----:B------:R-:W-:Y:S02]  /*0c20*/  LEA R142, P2, R9, R68, 0x6 ;  /* 0x00000044098e7211 */ /* 0x000fe400078430ff */
[----:B------:R-:W-:Y:S02]  /*0c30*/  LEA.HI.X R139, R124, R69, RZ, 0x1, P1 ;  /* 0x000000457c8b7211 */ /* 0x000fe400008f0cff */
[----:B------:R-:W-:-:S02]  /*0c40*/  SHF.L.U32 R50, R191, 0x5, RZ ;  /* 0x00000005bf327819 */ /* 0x000fc400000006ff */
[----:B------:R-:W-:Y:S02]  /*0c50*/  SHF.L.U32 R168, R209, 0x5, RZ ;  /* 0x00000005d1a87819 */ /* 0x000fe400000006ff */
[----:B------:R-:W-:Y:S02]  /*0c60*/  LOP3.LUT R3, R3, 0xfc, RZ, 0xfc, !PT ;  /* 0x000000fc03037812 */ /* 0x000fe400078efcff */
[----:B------:R-:W-:Y:S01]  /*0c70*/  SHF.L.U32 R20, R19, 0x5, RZ ;  /* 0x0000000513147819 */ /* 0x000fe200000006ff */
[----:B------:R-:W-:Y:S01]  /*0c80*/  IMAD.WIDE.U32 R38, R6, 0x2, R38 ;  /* 0x0000000206267825 */ /* 0x000fe200078e0026 */
[-C--:B------:R-:W-:Y:S01]  /*0c90*/  LEA R78, P3, R5, R68.reuse, 0x6 ;  /* 0x00000044054e7211 */ /* 0x080fe200078630ff */
[----:B------:R-:W4:Y:S01]  /*0ca0*/  LDG.E.U16 R156, desc[UR14][R156.64] ;  /* 0x0000000e9c9c7981 */ /* 0x000f22000c1e1500 */
[-C--:B------:R-:W-:Y:S01]  /*0cb0*/  LEA R140, P4, R8, R68.reuse, 0x6 ;  /* 0x00000044088c7211 */ /* 0x080fe200078830ff */
[----:B------:R-:W-:Y:S01]  /*0cc0*/  IMAD.SHL.U32 R14, R3, 0x20, RZ ;  /* 0x00000020030e7824 */ /* 0x000fe200078e00ff */
[-C--:B------:R-:W-:Y:S01]  /*0cd0*/  LEA R136, P5, R199, R68.reuse, 0x6 ;  /* 0x00000044c7887211 */ /* 0x080fe200078a30ff */
[C---:B------:R-:W-:Y:S01]  /*0ce0*/  IMAD.WIDE.U32 R40, R6.reuse, 0x2, R40 ;  /* 0x0000000206287825 */ /* 0x040fe200078e0028 */
[-C--:B------:R-:W-:Y:S01]  /*0cf0*/  LEA R128, P0, R195, R68.reuse, 0x6 ;  /* 0x00000044c3807211 */ /* 0x080fe200078030ff */
[----:B------:R-:W5:Y:S01]  /*0d00*/  LDG.E.U16 R38, desc[UR14][R38.64] ;  /* 0x0000000e26267981 */ /* 0x000f62000c1e1500 */
[----:B------:R-:W-:Y:S01]  /*0d10*/  LEA R134, P1, R191, R68, 0x6 ;  /* 0x00000044bf867211 */ /* 0x000fe200078230ff */
[----:B------:R-:W-:Y:S01]  /*0d20*/  IMAD.WIDE.U32 R54, R6, 0x2, R54 ;  /* 0x0000000206367825 */ /* 0x000fe200078e0036 */
[----:B------:R-:W-:-:S02]  /*0d30*/  LEA.HI.X R83, R120, R69, RZ, 0x1, P6 ;  /* 0x0000004578537211 */ /* 0x000fc400030f0cff */
[-C--:B------:R-:W-:Y:S01]  /*0d40*/  LEA.HI.X R143, R126, R69.reuse, RZ, 0x1, P2 ;  /* 0x000000457e8f7211 */ /* 0x080fe200010f0cff */
[----:B------:R-:W-:Y:S01]  /*0d50*/  IMAD.WIDE.U32 R36, R6, 0x2, R36 ;  /* 0x0000000206247825 */ /* 0x000fe200078e0024 */
[-C--:B------:R-:W-:Y:S01]  /*0d60*/  LEA.HI.X R79, R130, R69.reuse, RZ, 0x1, P3 ;  /* 0x00000045824f7211 */ /* 0x080fe200018f0cff */
[----:B------:R-:W2:Y:S01]  /*0d70*/  LDG.E.U16 R54, desc[UR14][R54.64] ;  /* 0x0000000e36367981 */ /* 0x000ea2000c1e1500 */
[-C--:B------:R-:W-:Y:S01]  /*0d80*/  LEA.HI.X R141, R32, R69.reuse, RZ, 0x1, P4 ;  /* 0x00000045208d7211 */ /* 0x080fe200020f0cff */
[----:B------:R-:W-:Y:S01]  /*0d90*/  IMAD.WIDE.U32 R42, R6, 0x2, R42 ;  /* 0x00000002062a7825 */ /* 0x000fe200078e002a */
[-C--:B------:R-:W-:Y:S01]  /*0da0*/  LEA.HI.X R137, R44, R69.reuse, RZ, 0x1, P5 ;  /* 0x000000452c897211 */ /* 0x080fe200028f0cff */
[----:B------:R-:W5:Y:S01]  /*0db0*/  LDG.E.U16 R36, desc[UR14][R36.64] ;  /* 0x0000000e24247981 */ /* 0x000f62000c1e1500 */
[----:B------:R-:W-:Y:S01]  /*0dc0*/  LEA.HI.X R129, R48, R69, RZ, 0x1, P0 ;  /* 0x0000004530817211 */ /* 0x000fe200000f0cff */
[C---:B------:R-:W-:Y:S01]  /*0dd0*/  IMAD.WIDE.U32 R52, R6.reuse, 0x2, R52 ;  /* 0x0000000206347825 */ /* 0x040fe200078e0034 */
[-C--:B------:R-:W-:Y:S01]  /*0de0*/  LEA R132, P2, R169, R68.reuse, 0x6 ;  /* 0x00000044a9847211 */ /* 0x080fe200078430ff */
[----:B------:R-:W5:Y:S01]  /*0df0*/  LDG.E.U16 R42, desc[UR14][R42.64] ;  /* 0x0000000e2a2a7981 */ /* 0x000f62000c1e1500 */
[-C--:B------:R-:W-:Y:S01]  /*0e00*/  LEA R130, P3, R249, R68.reuse, 0x6 ;  /* 0x00000044f9827211 */ /* 0x080fe200078630ff */
[C---:B------:R-:W-:Y:S01]  /*0e10*/  IMAD.WIDE.U32 R46, R6.reuse, 0x2, R46 ;  /* 0x00000002062e7825 */ /* 0x040fe200078e002e */
[-C--:B------:R-:W-:Y:S01]  /*0e20*/  LEA R126, P6, R245, R68.reuse, 0x6 ;  /* 0x00000044f57e7211 */ /* 0x080fe200078c30ff */
[----:B------:R-:W5:Y:S01]  /*0e30*/  LDG.E.U16 R52, desc[UR14][R52.64] ;  /* 0x0000000e34347981 */ /* 0x000f62000c1e1500 */
[-C--:B------:R-:W-:Y:S01]  /*0e40*/  LEA R118, P4, R241, R68.reuse, 0x6 ;  /* 0x00000044f1767211 */ /* 0x080fe200078830ff */
[----:B------:R-:W-:Y:S01]  /*0e50*/  IMAD.WIDE.U32 R164, R6, 0x2, R164 ;  /* 0x0000000206a47825 */ /* 0x000fe200078e00a4 */
[-C--:B------:R-:W-:Y:S01]  /*0e60*/  LEA R124, P5, R237, R68.reuse, 0x6 ;  /* 0x00000044ed7c7211 */ /* 0x080fe200078a30ff */
[----:B------:R-:W5:Y:S01]  /*0e70*/  LDG.E.U16 R46, desc[UR14][R46.64] ;  /* 0x0000000e2e2e7981 */ /* 0x000f62000c1e1500 */
[----:B------:R-:W-:-:S02]  /*0e80*/  LEA R122, P0, R233, R68, 0x6 ;  /* 0x00000044e97a7211 */ /* 0x000fc400078030ff */
[-C--:B------:R-:W-:Y:S01]  /*0e90*/  LEA.HI.X R135, R50, R69.reuse, RZ, 0x1, P1 ;  /* 0x0000004532877211 */ /* 0x080fe200008f0cff */
[----:B------:R-:W-:Y:S01]  /*0ea0*/  IMAD.WIDE.U32 R158, R6, 0x2, R158 ;  /* 0x00000002069e7825 */ /* 0x000fe200078e009e */
[----:B------:R-:W-:Y:S01]  /*0eb0*/  LEA R120, P1, R229, R68, 0x6 ;  /* 0x00000044e5787211 */ /* 0x000fe200078230ff */
[----:B------:R-:W5:Y:S01]  /*0ec0*/  LDG.E.U16 R164, desc[UR14][R164.64] ;  /* 0x0000000ea4a47981 */ /* 0x000f62000c1e1500 */
[-C--:B------:R-:W-:Y:S02]  /*0ed0*/  LEA.HI.X R133, R66, R69.reuse, RZ, 0x1, P2 ;  /* 0x0000004542857211 */ /* 0x080fe400010f0cff */
[-C--:B------:R-:W-:Y:S02]  /*0ee0*/  LEA.HI.X R131, R84, R69.reuse, RZ, 0x1, P3 ;  /* 0x0000004554837211 */ /* 0x080fe400018f0cff */
[-C--:B------:R-:W-:Y:S02]  /*0ef0*/  LEA.HI.X R127, R86, R69.reuse, RZ, 0x1, P6 ;  /* 0x00000045567f7211 */ /* 0x080fe400030f0cff */
[----:B------:R-:W-:-:S02]  /*0f00*/  LEA.HI.X R119, R88, R69, RZ, 0x1, P4 ;  /* 0x0000004558777211 */ /* 0x000fc400020f0cff */
[-C--:B------:R-:W-:Y:S02]  /*0f10*/  LEA.HI.X R125, R90, R69.reuse, RZ, 0x1, P5 ;  /* 0x000000455a7d7211 */ /* 0x080fe400028f0cff */
[----:B------:R-:W-:Y:S01]  /*0f20*/  LEA.HI.X R123, R92, R69, RZ, 0x1, P0 ;  /* 0x000000455c7b7211 */ /* 0x000fe200000f0cff */
[----:B------:R-:W-:Y:S01]  /*0f30*/  IMAD.WIDE.U32 R152, R6, 0x2, R152 ;  /* 0x0000000206987825 */ /* 0x000fe200078e0098 */
[-C--:B------:R-:W-:Y:S01]  /*0f40*/  LEA R116, P2, R225, R68.reuse, 0x6 ;  /* 0x00000044e1747211 */ /* 0x080fe200078430ff */
[----:B------:R-:W4:Y:S01]  /*0f50*/  LDG.E.U16 R158, desc[UR14][R158.64] ;  /* 0x0000000e9e9e7981 */ /* 0x000f22000c1e1500 */
[-C--:B------:R-:W-:Y:S02]  /*0f60*/  LEA R108, P3, R221, R68.reuse, 0x6 ;  /* 0x00000044dd6c7211 */ /* 0x080fe400078630ff */
[-C--:B------:R-:W-:Y:S02]  /*0f70*/  LEA R114, P6, R217, R68.reuse, 0x6 ;  /* 0x00000044d9727211 */ /* 0x080fe400078c30ff */
[----:B------:R-:W-:-:S02]  /*0f80*/  LEA R112, P4, R213, R68, 0x6 ;  /* 0x00000044d5707211 */ /* 0x000fc400078830ff */
[-C--:B------:R-:W-:Y:S02]  /*0f90*/  LEA R110, P5, R209, R68.reuse, 0x6 ;  /* 0x00000044d16e7211 */ /* 0x080fe400078a30ff */
[-C--:B------:R-:W-:Y:S02]  /*0fa0*/  LEA R106, P0, R205, R68.reuse, 0x6 ;  /* 0x00000044cd6a7211 */ /* 0x080fe400078030ff */
[-C--:B------:R-:W-:Y:S01]  /*0fb0*/  LEA.HI.X R121, R94, R69.reuse, RZ, 0x1, P1 ;  /* 0x000000455e797211 */ /* 0x080fe200008f0cff */
[----:B------:R-:W-:Y:S01]  /*0fc0*/  IMAD.WIDE.U32 R150, R6, 0x2, R150 ;  /* 0x0000000206967825 */ /* 0x000fe200078e0096 */
[----:B------:R-:W-:Y:S01]  /*0fd0*/  LEA R98, P1, R201, R68, 0x6 ;  /* 0x00000044c9627211 */ /* 0x000fe200078230ff */
[----:B------:R-:W5:Y:S01]  /*0fe0*/  LDG.E.U16 R152, desc[UR14][R152.64] ;  /* 0x0000000e98987981 */ /* 0x000f62000c1e1500 */
[-C--:B------:R-:W-:Y:S02]  /*0ff0*/  LEA.HI.X R117, R100, R69.reuse, RZ, 0x1, P2 ;  /* 0x0000004564757211 */ /* 0x080fe400010f0cff */
[----:B------:R-:W-:-:S02]  /*1000*/  LEA.HI.X R109, R102, R69, RZ, 0x1, P3 ;  /* 0x00000045666d7211 */ /* 0x000fc400018f0cff */
[-C--:B------:R-:W-:Y:S02]  /*1010*/  LEA.HI.X R115, R154, R69.reuse, RZ, 0x1, P6 ;  /* 0x000000459a737211 */ /* 0x080fe400030f0cff */
[-C--:B------:R-:W-:Y:S02]  /*1020*/  LEA.HI.X R113, R160, R69.reuse, RZ, 0x1, P4 ;  /* 0x00000045a0717211 */ /* 0x080fe400020f0cff */
[-C--:B------:R-:W-:Y:S02]  /*1030*/  LEA.HI.X R111, R168, R69.reuse, RZ, 0x1, P5 ;  /* 0x00000045a86f7211 */ /* 0x080fe400028f0cff */
[----:B------:R-:W-:Y:S01]  /*1040*/  LEA.HI.X R107, R170, R69, RZ, 0x1, P0 ;  /* 0x00000045aa6b7211 */ /* 0x000fe200000f0cff */
[----:B------:R-:W-:Y:S01]  /*1050*/  IMAD.WIDE.U32 R148, R6, 0x2, R148 ;  /* 0x0000000206947825 */ /* 0x000fe200078e0094 */
[-C--:B------:R-:W-:Y:S01]  /*1060*/  LEA R104, P2, R161, R68.reuse, 0x6 ;  /* 0x00000044a1687211 */ /* 0x080fe200078430ff */
[----:B------:R-:W5:Y:S01]  /*1070*/  LDG.E.U16 R150, desc[UR14][R150.64] ;  /* 0x0000000e96967981 */ /* 0x000f62000c1e1500 */
[----:B------:R-:W-:-:S02]  /*1080*/  LEA R102, P3, R29, R68, 0x6 ;  /* 0x000000441d667211 */ /* 0x000fc400078630ff */
[-C--:B------:R-:W-:Y:S02]  /*1090*/  LEA R100, P6, R33, R68.reuse, 0x6 ;  /* 0x0000004421647211 */ /* 0x080fe400078c30ff */
[-C--:B------:R-:W-:Y:S02]  /*10a0*/  LEA R44, P4, R185, R68.reuse, 0x6 ;  /* 0x00000044b92c7211 */ /* 0x080fe400078830ff */
[-C--:B------:R-:W-:Y:S02]  /*10b0*/  LEA R88, P5, R181, R68.reuse, 0x6 ;  /* 0x00000044b5587211 */ /* 0x080fe400078a30ff */
[-C--:B------:R-:W-:Y:S02]  /*10c0*/  LEA R94, P0, R177, R68.reuse, 0x6 ;  /* 0x00000044b15e7211 */ /* 0x080fe400078030ff */
[-C--:B------:R-:W-:Y:S01]  /*10d0*/  LEA.HI.X R99, R172, R69.reuse, RZ, 0x1, P1 ;  /* 0x00000045ac637211 */ /* 0x080fe200008f0cff */
[----:B------:R-:W-:Y:S01]  /*10e0*/  IMAD.WIDE.U32 R146, R6, 0x2, R146 ;  /* 0x0000000206927825 */ /* 0x000fe200078e0092 */
[----:B------:R-:W-:Y:S01]  /*10f0*/  LEA R92, P1, R173, R68, 0x6 ;  /* 0x00000044ad5c7211 */ /* 0x000fe200078230ff */
[----:B------:R-:W5:Y:S01]  /*1100*/  LDG.E.U16 R148, desc[UR14][R148.64] ;  /* 0x0000000e94947981 */ /* 0x000f62000c1e1500 */
[----:B------:R-:W-:-:S02]  /*1110*/  LEA.HI.X R105, R174, R69, RZ, 0x1, P2 ;  /* 0x00000045ae697211 */ /* 0x000fc400010f0cff */
[-C--:B------:R-:W-:Y:S02]  /*1120*/  LEA.HI.X R103, R176, R69.reuse, RZ, 0x1, P3 ;  /* 0x00000045b0677211 */ /* 0x080fe400018f0cff */
        /* <DEDUP_REMOVED lines=17> */
[-C--:B------:R-:W-:Y:S01]  /*1240*/  LEA.HI.X R87, R18, R69.reuse, RZ, 0x1, P3 ;  /* 0x0000004512577211 */ /* 0x080fe200018f0cff */
[----:B------:R-:W-:Y:S01]  /*1250*/  IMAD.WIDE.U32 R88, R6, 0x2, R88 ;  /* 0x0000000206587825 */ /* 0x000fe200078e0058 */
[-C--:B------:R-:W-:Y:S01]  /*1260*/  LEA.HI.X R49, R20, R69.reuse, RZ, 0x1, P6 ;  /* 0x0000004514317211 */ /* 0x080fe200030f0cff */
[----:B------:R-:W5:Y:S01]  /*1270*/  LDG.E.U16 R30, desc[UR14][R44.64] ;  /* 0x0000000e2c1e7981 */ /* 0x000f62000c1e1500 */
[-C--:B------:R-:W-:Y:S02]  /*1280*/  LEA.HI.X R67, R22, R69.reuse, RZ, 0x1, P4 ;  /* 0x0000004516437211 */ /* 0x080fe400020f0cff */
[-C--:B------:R-:W-:Y:S01]  /*1290*/  LEA.HI.X R51, R24, R69.reuse, RZ, 0x1, P5 ;  /* 0x0000004518337211 */ /* 0x080fe200028f0cff */
[----:B------:R-:W5:Y:S01]  /*12a0*/  LDG.E.U16 R32, desc[UR14][R88.64] ;  /* 0x0000000e58207981 */ /* 0x000f62000c1e1500 */
[-C--:B------:R-:W-:Y:S02]  /*12b0*/  LEA.HI.X R85, R2, R69.reuse, RZ, 0x1, P0 ;  /* 0x0000004502557211 */ /* 0x080fe400000f0cff */
[----:B------:R-:W-:-:S02]  /*12c0*/  LEA.HI.X R69, R14, R69, RZ, 0x1, P1 ;  /* 0x000000450e457211 */ /* 0x000fc400008f0cff */
[----:B------:R0:W5:Y:S02]  /*12d0*/  LDG.E.U16 R14, desc[UR14][R40.64] ;  /* 0x0000000e280e7981 */ /* 0x000164000c1e1500 */
[----:B0-----:R-:W0:Y:S01]  /*12e0*/  LDC.64 R40, c[0x0][0x218] ;  /* 0x00008600ff287b82 */ /* 0x001e220000000a00 */
[----:B------:R-:W-:-:S04]  /*12f0*/  IMAD.WIDE.U32 R48, R6, 0x2, R48 ;  /* 0x0000000206307825 */ /* 0x000fc800078e0030 */
[----:B------:R-:W-:Y:S01]  /*1300*/  IMAD.WIDE.U32 R88, R6, 0x2, R68 ;  /* 0x0000000206587825 */ /* 0x000fe200078e0044 */
[----:B------:R1:W5:Y:S03]  /*1310*/  LDG.E.U16 R34, desc[UR14][R48.64] ;  /* 0x0000000e30227981 */ /* 0x000366000c1e1500 */
[----:B------:R-:W-:Y:S02]  /*1320*/  IMAD.SHL.U32 R18, R8, 0x40, RZ ;  /* 0x0000004008127824 */ /* 0x000fe400078e00ff */
[----:B------:R-:W-:Y:S01]  /*1330*/  IMAD.WIDE.U32 R50, R6, 0x2, R50 ;  /* 0x0000000206327825 */ /* 0x000fe200078e0032 */
[----:B------:R-:W5:Y:S03]  /*1340*/  LDG.E.U16 R88, desc[UR14][R88.64] ;  /* 0x0000000e58587981 */ /* 0x000f66000c1e1500 */
[----:B------:R-:W-:Y:S01]  /*1350*/  IMAD.SHL.U32 R20, R4, 0x40, RZ ;  /* 0x0000004004147824 */ /* 0x000fe200078e00ff */
[----:B------:R1:W5:Y:S01]  /*1360*/  LDG.E.U16 R39, desc[UR14][R50.64] ;  /* 0x0000000e32277981 */ /* 0x000362000c1e1500 */
[----:B0-----:R-:W-:-:S04]  /*1370*/  LEA R44, P0, R12, R40, 0x2 ;  /* 0x000000280c2c7211 */ /* 0x001fc800078010ff */
[----:B------:R-:W-:Y:S02]  /*1380*/  LEA.HI.X R45, R10, R41, RZ, 0x1, P0 ;  /* 0x000000290a2d7211 */ /* 0x000fe400000f0cff */
[----:B------:R-:W-:-:S04]  /*1390*/  LEA R68, P0, R8, R40, 0x7 ;  /* 0x0000002808447211 */ /* 0x000fc800078038ff */
[----:B------:R-:W-:Y:S02]  /*13a0*/  LEA.HI.X R69, R18, R41, RZ, 0x1, P0 ;  /* 0x0000002912457211 */ /* 0x000fe400000f0cff */
[----:B-1----:R-:W-:Y:S01]  /*13b0*/  LEA R48, P0, R4, R40, 0x7 ;  /* 0x0000002804307211 */ /* 0x002fe200078038ff */
[----:B------:R-:W-:-:S03]  /*13c0*/  IMAD.WIDE.U32 R66, R6, 0x2, R66 ;  /* 0x0000000206427825 */ /* 0x000fc600078e0042 */
[----:B------:R-:W-:Y:S01]  /*13d0*/  LEA.HI.X R49, R20, R41, RZ, 0x1, P0 ;  /* 0x0000002914317211 */ /* 0x000fe200000f0cff */
[C---:B------:R-:W-:Y:S01]  /*13e0*/  IMAD.SHL.U32 R16, R199.reuse, 0x40, RZ ;  /* 0x00000040c7107824 */ /* 0x040fe200078e00ff */
[----:B------:R0:W5:Y:S01]  /*13f0*/  LDG.E.U16 R37, desc[UR14][R66.64] ;  /* 0x0000000e42257981 */ /* 0x000162000c1e1500 */
[----:B------:R-:W-:Y:S01]  /*1400*/  IMAD.WIDE.U32 R50, R6, 0x2, R44 ;  /* 0x0000000206327825 */ /* 0x000fe200078e002c */
[----:B------:R-:W-:-:S03]  /*1410*/  LEA R44, P1, R199, R40, 0x7 ;  /* 0x00000028c72c7211 */ /* 0x000fc600078238ff */
[----:B------:R-:W-:Y:S01]  /*1420*/  IMAD.WIDE.U32 R84, R6, 0x2, R84 ;  /* 0x0000000206547825 */ /* 0x000fe200078e0054 */
[-C--:B------:R-:W-:Y:S01]  /*1430*/  LEA.HI.X R45, R16, R41.reuse, RZ, 0x1, P1 ;  /* 0x00000029102d7211 */ /* 0x080fe200008f0cff */
[----:B------:R-:W5:Y:S02]  /*1440*/  LDG.E.U16 R47, desc[UR14][R50.64] ;  /* 0x0000000e322f7981 */ /* 0x000f64000c1e1500 */
[C---:B------:R-:W-:Y:S02]  /*1450*/  IMAD.SHL.U32 R26, R197.reuse, 0x40, RZ ;  /* 0x00000040c51a7824 */ /* 0x040fe400078e00ff */
[----:B0-----:R-:W-:Y:S01]  /*1460*/  IMAD.WIDE.U32 R66, R6, 0x2, R48 ;  /* 0x0000000206427825 */ /* 0x001fe200078e0030 */
[----:B------:R-:W-:Y:S01]  /*1470*/  LEA R48, P0, R197, R40, 0x7 ;  /* 0x00000028c5307211 */ /* 0x000fe200078038ff */
[----:B------:R0:W5:Y:S02]  /*1480*/  LDG.E.U16 R43, desc[UR14][R84.64] ;  /* 0x0000000e542b7981 */ /* 0x000164000c1e1500 */
[----:B------:R-:W-:Y:S01]  /*1490*/  IMAD.SHL.U32 R28, R195, 0x40, RZ ;  /* 0x00000040c31c7824 */ /* 0x000fe200078e00ff */
[----:B------:R-:W-:Y:S01]  /*14a0*/  LEA.HI.X R49, R26, R41, RZ, 0x1, P0 ;  /* 0x000000291a317211 */ /* 0x000fe200000f0cff */
[----:B------:R1:W5:Y:S01]  /*14b0*/  LDG.E.U16 R53, desc[UR14][R50.64+0x40] ;  /* 0x0000400e32357981 */ /* 0x000362000c1e1500 */
[----:B------:R-:W-:-:S02]  /*14c0*/  IMAD.SHL.U32 R22, R193, 0x40, RZ ;  /* 0x00000040c1167824 */ /* 0x000fc400078e00ff */
[----:B------:R-:W-:Y:S02]  /*14d0*/  IMAD.SHL.U32 R24, R191, 0x40, RZ ;  /* 0x00000040bf187824 */ /* 0x000fe400078e00ff */
[----:B0-----:R-:W-:Y:S01]  /*14e0*/  IMAD.WIDE.U32 R84, R6, 0x2, R44 ;  /* 0x0000000206547825 */ /* 0x001fe200078e002c */
[-C--:B------:R-:W-:Y:S02]  /*14f0*/  LEA R44, P1, R193, R40.reuse, 0x7 ;  /* 0x00000028c12c7211 */ /* 0x080fe400078238ff */
[-C--:B-1----:R-:W-:Y:S02]  /*1500*/  LEA R50, P0, R195, R40.reuse, 0x7 ;  /* 0x00000028c3327211 */ /* 0x082fe400078038ff */
[----:B------:R-:W-:Y:S02]  /*1510*/  LEA R40, P2, R191, R40, 0x7 ;  /* 0x00000028bf287211 */ /* 0x000fe400078438ff */
[-C--:B------:R-:W-:Y:S02]  /*1520*/  LEA.HI.X R51, R28, R41.reuse, RZ, 0x1, P0 ;  /* 0x000000291c337211 */ /* 0x080fe400000f0cff */
[----:B------:R-:W-:-:S02]  /*1530*/  LEA.HI.X R45, R22, R41, RZ, 0x1, P1 ;  /* 0x00000029162d7211 */ /* 0x000fc400008f0cff */
[----:B------:R-:W-:Y:S01]  /*1540*/  LEA.HI.X R41, R24, R41, RZ, 0x1, P2 ;  /* 0x0000002918297211 */ /* 0x000fe200010f0cff */
[----:B------:R-:W-:-:S04]  /*1550*/  IMAD.WIDE.U32 R58, R6, 0x2, R58 ;  /* 0x00000002063a7825 */ /* 0x000fc800078e003a */
[C---:B------:R-:W-:Y:S02]  /*1560*/  IMAD.WIDE.U32 R60, R6.reuse, 0x2, R60 ;  /* 0x00000002063c7825 */ /* 0x040fe400078e003c */
[----:B------:R-:W5:Y:S02]  /*1570*/  LDG.E.U16 R58, desc[UR14][R58.64] ;  /* 0x0000000e3a3a7981 */ /* 0x000f64000c1e1500 */
[C---:B------:R-:W-:Y:S02]  /*1580*/  IMAD.WIDE.U32 R62, R6.reuse, 0x2, R62 ;  /* 0x00000002063e7825 */ /* 0x040fe400078e003e */
[----:B------:R-:W5:Y:S02]  /*1590*/  LDG.E.U16 R60, desc[UR14][R60.64] ;  /* 0x0000000e3c3c7981 */ /* 0x000f64000c1e1500 */
[C---:B------:R-:W-:Y:S02]  /*15a0*/  IMAD.WIDE.U32 R64, R6.reuse, 0x2, R64 ;  /* 0x0000000206407825 */ /* 0x040fe400078e0040 */
[----:B------:R-:W5:Y:S02]  /*15b0*/  LDG.E.U16 R62, desc[UR14][R62.64] ;  /* 0x0000000e3e3e7981 */ /* 0x000f64000c1e1500 */
[----:B------:R-:W-:-:S02]  /*15c0*/  IMAD.WIDE.U32 R72, R6, 0x2, R72 ;  /* 0x0000000206487825 */ /* 0x000fc400078e0048 */
        /* <DEDUP_REMOVED lines=79> */
[----:B------:R-:W-:Y:S02]  /*1ac0*/  IMAD.WIDE.U32 R40, R6, 0x2, R40 ;  /* 0x0000000206287825 */ /* 0x000fe400078e0028 */
[----:B------:R-:W5:Y:S04]  /*1ad0*/  LDG.E.U16 R63, desc[UR14][R66.64+0x40] ;  /* 0x0000400e423f7981 */ /* 0x000f68000c1e1500 */
[----:B------:R-:W5:Y:S04]  /*1ae0*/  LDG.E.U16 R65, desc[UR14][R84.64] ;  /* 0x0000000e54417981 */ /* 0x000f68000c1e1500 */
[----:B------:R-:W5:Y:S04]  /*1af0*/  LDG.E.U16 R71, desc[UR14][R84.64+0x40] ;  /* 0x0000400e54477981 */ /* 0x000f68000c1e1500 */
[----:B------:R-:W5:Y:S04]  /*1b00*/  LDG.E.U16 R66, desc[UR14][R48.64] ;  /* 0x0000000e30427981 */ /* 0x000f68000c1e1500 */
[----:B------:R0:W5:Y:S04]  /*1b10*/  LDG.E.U16 R67, desc[UR14][R48.64+0x40] ;  /* 0x0000400e30437981 */ /* 0x000168000c1e1500 */
[----:B------:R-:W5:Y:S04]  /*1b20*/  LDG.E.U16 R68, desc[UR14][R50.64] ;  /* 0x0000000e32447981 */ /* 0x000f68000c1e1500 */
[----:B------:R-:W5:Y:S04]  /*1b30*/  LDG.E.U16 R69, desc[UR14][R50.64+0x40] ;  /* 0x0000400e32457981 */ /* 0x000f68000c1e1500 */
[----:B------:R-:W5:Y:S04]  /*1b40*/  LDG.E.U16 R73, desc[UR14][R44.64] ;  /* 0x0000000e2c497981 */ /* 0x000f68000c1e1500 */
[----:B------:R1:W5:Y:S04]  /*1b50*/  LDG.E.U16 R75, desc[UR14][R44.64+0x40] ;  /* 0x0000400e2c4b7981 */ /* 0x000368000c1e1500 */
[----:B------:R-:W5:Y:S04]  /*1b60*/  LDG.E.U16 R77, desc[UR14][R40.64] ;  /* 0x0000000e284d7981 */ /* 0x000f68000c1e1500 */
[----:B------:R3:W5:Y:S01]  /*1b70*/  LDG.E.U16 R79, desc[UR14][R40.64+0x40] ;  /* 0x0000400e284f7981 */ /* 0x000762000c1e1500 */
[----:B------:R-:W2:Y:S01]  /*1b80*/  S2UR UR13, SR_CgaCtaId ;  /* 0x00000000000d79c3 */ /* 0x000ea20000008800 */
[----:B0-----:R-:W-:-:S02]  /*1b90*/  SHF.R.S32.HI R48, RZ, 0x6, R0 ;  /* 0x00000006ff307819 */ /* 0x001fc40000011400 */
[C---:B------:R-:W-:Y:S01]  /*1ba0*/  SHF.L.U32 R2, R0.reuse, 0x5, RZ ;  /* 0x0000000500027819 */ /* 0x040fe200000006ff */
[----:B------:R-:W-:Y:S01]  /*1bb0*/  IMAD.SHL.U32 R55, R0, 0x100, RZ ;  /* 0x0000010000377824 */ /* 0x000fe200078e00ff */
[----:B------:R-:W-:Y:S01]  /*1bc0*/  SGXT R48, R48, 0x1 ;  /* 0x000000013030781a */ /* 0x000fe20000000200 */
[----:B------:R-:W-:Y:S01]  /*1bd0*/  UMOV UR4, 0x400 ;  /* 0x0000040000047882 */ /* 0x000fe20000000000 */
[----:B------:R-:W-:Y:S01]  /*1be0*/  LOP3.LUT R49, R2, 0x60, RZ, 0xc0, !PT ;  /* 0x0000006002317812 */ /* 0x000fe200078ec0ff */
[----:B------:R-:W-:Y:S01]  /*1bf0*/  IMAD.SHL.U32 R2, R0, 0x2, RZ ;  /* 0x0000000200027824 */ /* 0x000fe200078e00ff */
[----:B-1----:R-:W-:Y:S01]  /*1c00*/  LOP3.LUT R45, R48, 0x90, RZ, 0xc0, !PT ;  /* 0x00000090302d7812 */ /* 0x002fe200078ec0ff */
[----:B------:R-:W-:Y:S01]  /*1c10*/  IMAD.SHL.U32 R84, R0, 0x10, RZ ;  /* 0x0000001000547824 */ /* 0x000fe200078e00ff */
[----:B------:R-:W-:Y:S02]  /*1c20*/  LOP3.LUT R55, R55, 0x1800, RZ, 0xc0, !PT ;  /* 0x0000180037377812 */ /* 0x000fe400078ec0ff */
[----:B---3--:R-:W-:-:S02]  /*1c30*/  SHF.R.S32.HI R40, RZ, 0x5, R0 ;  /* 0x00000005ff287819 */ /* 0x008fc40000011400 */
[----:B------:R-:W-:Y:S02]  /*1c40*/  LOP3.LUT R45, R45, 0x7e, R2, 0x78, !PT ;  /* 0x0000007e2d2d7812 */ /* 0x000fe400078e7802 */
[----:B------:R-:W-:Y:S02]  /*1c50*/  LOP3.LUT R55, R55, 0x70, R84, 0xf8, !PT ;  /* 0x0000007037377812 */ /* 0x000fe400078ef854 */
[----:B------:R-:W-:Y:S01]  /*1c60*/  SHF.R.S32.HI R2, RZ, 0x2, R0 ;  /* 0x00000002ff027819 */ /* 0x000fe20000011400 */
[----:B--2---:R-:W-:Y:S01]  /*1c70*/  ULEA UR13, UR13, UR4, 0x18 ;  /* 0x000000040d0d7291 */ /* 0x004fe2000f8ec03f */
[----:B------:R-:W-:Y:S02]  /*1c80*/  LOP3.LUT R44, R0, 0x40, RZ, 0xc0, !PT ;  /* 0x00000040002c7812 */ /* 0x000fe400078ec0ff */
[----:B------:R-:W-:-:S04]  /*1c90*/  SGXT R0, R40, 0x1 ;  /* 0x000000012800781a */ /* 0x000fc80000000200 */
[----:B------:R-:W-:Y:S02]  /*1ca0*/  LOP3.LUT R0, R55, 0x2010, R0, 0x78, !PT ;  /* 0x0000201037007812 */ /* 0x000fe400078e7800 */
[----:B------:R0:W-:Y:S01]  /*1cb0*/  STS.U16 [R45+UR13+0x2000], R54 ;  /* 0x002000362d007988 */ /* 0x0001e2000800040d */
[----:B------:R-:W-:Y:S01]  /*1cc0*/  IMAD R41, R12, 0x2, R6 ;  /* 0x000000020c297824 */ /* 0x000fe200078e0206 */
[----:B0-----:R-:W0:Y:S03]  /*1cd0*/  LDC.64 R54, c[0x0][0x220] ;  /* 0x00008800ff367b82 */ /* 0x001e260000000a00 */
[----:B------:R-:W-:Y:S01]  /*1ce0*/  IMAD.SHL.U32 R41, R41, 0x2, RZ ;  /* 0x0000000229297824 */ /* 0x000fe200078e00ff */
[----:B------:R-:W-:-:S04]  /*1cf0*/  SHF.R.U32.HI R40, RZ, 0x1, R12 ;  /* 0x00000001ff287819 */ /* 0x000fc8000001160c */
[----:B------:R-:W-:Y:S02]  /*1d00*/  LOP3.LUT R40, R41, R40, RZ, 0x3c, !PT ;  /* 0x0000002829287212 */ /* 0x000fe400078e3cff */
[----:B------:R-:W-:Y:S01]  /*1d10*/  LOP3.LUT R41, R45, 0x20, RZ, 0x3c, !PT ;  /* 0x000000202d297812 */ /* 0x000fe200078e3cff */
[----:B------:R-:W-:Y:S04]  /*1d20*/  STS.U16 [R45+UR13+0x200], R166 ;  /* 0x000200a62d007988 */ /* 0x000fe8000800040d */
[----:B------:R-:W-:Y:S04]  /*1d30*/  STS.U16 [R45+UR13+0x400], R162 ;  /* 0x000400a22d007988 */ /* 0x000fe8000800040d */
[----:B----4-:R-:W-:Y:S04]  /*1d40*/  STS.U16 [R45+UR13+0x600], R158 ;  /* 0x0006009e2d007988 */ /* 0x010fe8000800040d */
[----:B------:R-:W-:Y:S04]  /*1d50*/  STS.U16 [R45+UR13+0x800], R156 ;  /* 0x0008009c2d007988 */ /* 0x000fe8000800040d */
[----:B-----5:R-:W-:Y:S04]  /*1d60*/  STS.U16 [R45+UR13+0xa00], R152 ;  /* 0x000a00982d007988 */ /* 0x020fe8000800040d */
[----:B------:R-:W-:Y:S04]  /*1d70*/  STS.U16 [R45+UR13+0xc00], R150 ;  /* 0x000c00962d007988 */ /* 0x000fe8000800040d */
        /* <DEDUP_REMOVED lines=16> */
[----:B------:R0:W-:Y:S04]  /*1e80*/  STS.U16 [R45+UR13+0x3000], R56 ;  /* 0x003000382d007988 */ /* 0x0001e8000800040d */
[----:B------:R-:W-:Y:S04]  /*1e90*/  STS.U16 [R45+UR13+0x3200], R14 ;  /* 0x0032000e2d007988 */ /* 0x000fe8000800040d */
[----:B------:R-:W-:Y:S01]  /*1ea0*/  STS.U16 [R45+UR13+0x3400], R80 ;  /* 0x003400502d007988 */ /* 0x000fe2000800040d */
[----:B0-----:R-:W-:-:S03]  /*1eb0*/  LEA R56, P0, R12, R54, 0x3 ;  /* 0x000000360c387211 */ /* 0x001fc600078018ff */
[----:B------:R-:W-:Y:S04]  /*1ec0*/  STS.U16 [R45+UR13+0x3600], R82 ;  /* 0x003600522d007988 */ /* 0x000fe8000800040d */
[----:B------:R-:W-:Y:S04]  /*1ed0*/  STS.U16 [R45+UR13+0x3800], R96 ;  /* 0x003800602d007988 */ /* 0x000fe8000800040d */
[----:B------:R-:W-:Y:S04]  /*1ee0*/  STS.U16 [R45+UR13+0x3a00], R138 ;  /* 0x003a008a2d007988 */ /* 0x000fe8000800040d */
[----:B------:R-:W-:Y:S04]  /*1ef0*/  STS.U16 [R45+UR13+0x3c00], R142 ;  /* 0x003c008e2d007988 */ /* 0x000fe8000800040d */
[----:B------:R-:W-:Y:S04]  /*1f00*/  STS.U16 [R45+UR13+0x3e00], R78 ;  /* 0x003e004e2d007988 */ /* 0x000fe8000800040d */
[----:B------:R-:W-:Y:S04]  /*1f10*/  STS.U16 [R45+UR13], R164 ;  /* 0x000000a42d007988 */ /* 0x000fe8000800040d */
        /* <DEDUP_REMOVED lines=47> */
[----:B------:R1:W-:Y:S01]  /*2210*/  STS.U16 [R40+UR13+0x4e00], R79 ;  /* 0x004e004f28007988 */ /* 0x0003e2000800040d */
[----:B0-----:R-:W-:-:S02]  /*2220*/  LEA.HI.X R57, R10, R55, RZ, 0x2, P0 ;  /* 0x000000370a397211 */ /* 0x001fc400000f14ff */
[-C--:B------:R-:W-:Y:S02]  /*2230*/  LEA R52, P0, R8, R54.reuse, 0x8 ;  /* 0x0000003608347211 */ /* 0x080fe400078040ff */
[-C--:B------:R-:W-:Y:S02]  /*2240*/  LEA R42, P5, R193, R54.reuse, 0x8 ;  /* 0x00000036c12a7211 */ /* 0x080fe400078a40ff */
[-C--:B-1----:R-:W-:Y:S02]  /*2250*/  LEA R40, P6, R191, R54.reuse, 0x8 ;  /* 0x00000036bf287211 */ /* 0x082fe400078c40ff */
[C---:B------:R-:W-:Y:S02]  /*2260*/  SHF.L.U32 R74, R243.reuse, 0x6, RZ ;  /* 0x00000006f34a7819 */ /* 0x040fe400000006ff */
[----:B------:R-:W-:Y:S02]  /*2270*/  LEA.HI.X R41, R24, R55, RZ, 0x2, P6 ;  /* 0x0000003718297211 */ /* 0x000fe400030f14ff */
[-C--:B------:R-:W-:Y:S01]  /*2280*/  LEA R242, P6, R243, R54.reuse, 0x8 ;  /* 0x00000036f3f27211 */ /* 0x080fe200078c40ff */
[----:B------:R-:W-:Y:S01]  /*2290*/  IMAD.SHL.U32 R10, R189, 0x40, RZ ;  /* 0x00000040bd0a7824 */ /* 0x000fe200078e00ff */
[----:B------:R-:W-:Y:S01]  /*22a0*/  LOP3.LUT R49, R49, 0x780, R84, 0xf8, !PT ;  /* 0x0000078031317812 */ /* 0x000fe200078ef854 */
[----:B------:R-:W-:Y:S01]  /*22b0*/  IMAD.SHL.U32 R72, R245, 0x40, RZ ;  /* 0x00000040f5487824 */ /* 0x000fe200078e00ff */
[----:B------:R-:W-:Y:S01]  /*22c0*/  SGXT R2, R2, 0x1 ;  /* 0x000000010202781a */ /* 0x000fe20000000200 */
[----:B------:R-:W-:Y:S01]  /*22d0*/  IMAD.SHL.U32 R88, R229, 0x40, RZ ;  /* 0x00000040e5587824 */ /* 0x000fe200078e00ff */
[----:B------:R-:W-:-:S02]  /*22e0*/  LEA R50, P1, R4, R54, 0x8 ;  /* 0x0000003604327211 */ /* 0x000fc400078240ff */
[-C--:B------:R-:W-:Y:S02]  /*22f0*/  LEA R48, P2, R199, R54.reuse, 0x8 ;  /* 0x00000036c7307211 */ /* 0x080fe400078440ff */
[-C--:B------:R-:W-:Y:S02]  /*2300*/  LEA.HI.X R53, R18, R55.reuse, RZ, 0x2, P0 ;  /* 0x0000003712357211 */ /* 0x080fe400000f14ff */
[-C--:B------:R-:W-:Y:S02]  /*2310*/  LEA.HI.X R43, R22, R55.reuse, RZ, 0x2, P5 ;  /* 0x00000037162b7211 */ /* 0x080fe400028f14ff */
[-C--:B------:R-:W-:Y:S02]  /*2320*/  LEA R38, P0, R189, R54.reuse, 0x8 ;  /* 0x00000036bd267211 */ /* 0x080fe400078040ff */
[----:B------:R-:W-:Y:S02]  /*2330*/  LEA R244, P5, R245, R54, 0x8 ;  /* 0x00000036f5f47211 */ /* 0x000fe400078a40ff */
[----:B------:R-:W-:-:S02]  /*2340*/  LEA.HI.X R243, R74, R55, RZ, 0x2, P6 ;  /* 0x000000374af37211 */ /* 0x000fc400030f14ff */
[-C--:B------:R-:W-:Y:S01]  /*2350*/  LEA R228, P6, R229, R54.reuse, 0x8 ;  /* 0x00000036e5e47211 */ /* 0x080fe200078c40ff */
[----:B------:R-:W-:Y:S01]  /*2360*/  IMAD.SHL.U32 R14, R169, 0x40, RZ ;  /* 0x00000040a90e7824 */ /* 0x000fe200078e00ff */
[----:B------:R-:W-:Y:S01]  /*2370*/  LOP3.LUT R2, R49, 0x2010, R2, 0xf8, !PT ;  /* 0x0000201031027812 */ /* 0x000fe200078ef802 */
[----:B------:R-:W-:Y:S01]  /*2380*/  IMAD.SHL.U32 R30, R251, 0x40, RZ ;  /* 0x00000040fb1e7824 */ /* 0x000fe200078e00ff */
[-C--:B------:R-:W-:Y:S01]  /*2390*/  LEA.HI.X R51, R20, R55.reuse, RZ, 0x2, P1 ;  /* 0x0000003714337211 */ /* 0x080fe200008f14ff */
[----:B------:R-:W-:Y:S01]  /*23a0*/  IMAD.SHL.U32 R76, R241, 0x40, RZ ;  /* 0x00000040f14c7824 */ /* 0x000fe200078e00ff */
[----:B------:R-:W-:Y:S01]  /*23b0*/  LEA.HI.X R49, R16, R55, RZ, 0x2, P2 ;  /* 0x0000003710317211 */ /* 0x000fe200010f14ff */
[----:B------:R-:W-:Y:S01]  /*23c0*/  IMAD.SHL.U32 R86, R231, 0x40, RZ ;  /* 0x00000040e7567824 */ /* 0x000fe200078e00ff */
[-C--:B------:R-:W-:Y:S01]  /*23d0*/  LEA R36, P1, R169, R54.reuse, 0x8 ;  /* 0x00000036a9247211 */ /* 0x080fe200078240ff */
[----:B------:R-:W-:Y:S01]  /*23e0*/  IMAD.SHL.U32 R102, R215, 0x40, RZ ;  /* 0x00000040d7667824 */ /* 0x000fe200078e00ff */
[----:B------:R-:W-:-:S02]  /*23f0*/  LEA R250, P2, R251, R54, 0x8 ;  /* 0x00000036fbfa7211 */ /* 0x000fc400078440ff */
[-C--:B------:R-:W-:Y:S02]  /*2400*/  LEA.HI.X R39, R10, R55.reuse, RZ, 0x2, P0 ;  /* 0x000000370a277211 */ /* 0x080fe400000f14ff */
[-C--:B------:R-:W-:Y:S02]  /*2410*/  LEA.HI.X R245, R72, R55.reuse, RZ, 0x2, P5 ;  /* 0x0000003748f57211 */ /* 0x080fe400028f14ff */
[----:B------:R-:W-:Y:S02]  /*2420*/  R2UR UR12, R44 ;  /* 0x000000002c0c72ca */ /* 0x000fe400000e0000 */
[-C--:B------:R-:W-:Y:S02]  /*2430*/  LEA R240, P0, R241, R54.reuse, 0x8 ;  /* 0x00000036f1f07211 */ /* 0x080fe400078040ff */
[----:B------:R-:W-:Y:S02]  /*2440*/  LEA R230, P5, R231, R54, 0x8 ;  /* 0x00000036e7e67211 */ /* 0x000fe400078a40ff */
[----:B------:R-:W-:-:S02]  /*2450*/  LEA.HI.X R229, R88, R55, RZ, 0x2, P6 ;  /* 0x0000003758e57211 */ /* 0x000fc400030f14ff */
[-C--:B------:R-:W-:Y:S02]  /*2460*/  LEA R44, P4, R195, R54.reuse, 0x8 ;  /* 0x00000036c32c7211 */ /* 0x080fe400078840ff */
[-C--:B------:R-:W-:Y:S01]  /*2470*/  LEA R214, P6, R215, R54.reuse, 0x8 ;  /* 0x00000036d7d67211 */ /* 0x080fe200078c40ff */
[----:B------:R-:W-:Y:S01]  /*2480*/  IMAD.SHL.U32 R78, R239, 0x40, RZ ;  /* 0x00000040ef4e7824 */ /* 0x000fe200078e00ff */
[-C--:B------:R-:W-:Y:S01]  /*2490*/  LEA.HI.X R37, R14, R55.reuse, RZ, 0x2, P1 ;  /* 0x000000370e257211 */ /* 0x080fe200008f14ff */
[----:B------:R-:W-:Y:S01]  /*24a0*/  IMAD.SHL.U32 R80, R237, 0x40, RZ ;  /* 0x00000040ed507824 */ /* 0x000fe200078e00ff */
[-C--:B------:R-:W-:Y:S01]  /*24b0*/  LEA.HI.X R251, R30, R55.reuse, RZ, 0x2, P2 ;  /* 0x000000371efb7211 */ /* 0x080fe200010f14ff */
[----:B------:R-:W-:Y:S01]  /*24c0*/  IMAD.SHL.U32 R90, R227, 0x40, RZ ;  /* 0x00000040e35a7824 */ /* 0x000fe200078e00ff */
[-C--:B------:R-:W-:Y:S01]  /*24d0*/  LEA R238, P1, R239, R54.reuse, 0x8 ;  /* 0x00000036efee7211 */ /* 0x080fe200078240ff */
[----:B------:R-:W-:Y:S01]  /*24e0*/  IMAD.SHL.U32 R100, R217, 0x40, RZ ;  /* 0x00000040d9647824 */ /* 0x000fe200078e00ff */
[----:B------:R-:W-:Y:S01]  /*24f0*/  LEA R236, P2, R237, R54, 0x8 ;  /* 0x00000036edec7211 */ /* 0x000fe200078440ff */
[----:B------:R-:W-:Y:S01]  /*2500*/  IMAD.SHL.U32 R34, R247, 0x40, RZ ;  /* 0x00000040f7227824 */ /* 0x000fe200078e00ff */
[-C--:B------:R-:W-:Y:S01]  /*2510*/  LEA.HI.X R241, R76, R55.reuse, RZ, 0x2, P0 ;  /* 0x000000374cf17211 */ /* 0x080fe200000f14ff */
[----:B------:R-:W-:Y:S01]  /*2520*/  IMAD.SHL.U32 R116, R201, 0x40, RZ ;  /* 0x00000040c9747824 */ /* 0x000fe200078e00ff */
[----:B------:R-:W-:-:S02]  /*2530*/  LEA.HI.X R231, R86, R55, RZ, 0x2, P5 ;  /* 0x0000003756e77211 */ /* 0x000fc400028f14ff */
[-C--:B------:R-:W-:Y:S02]  /*2540*/  LEA R46, P3, R197, R54.reuse, 0x8 ;  /* 0x00000036c52e7211 */ /* 0x080fe400078640ff */
[-C--:B------:R-:W-:Y:S02]  /*2550*/  LEA.HI.X R45, R28, R55.reuse, RZ, 0x2, P4 ;  /* 0x000000371c2d7211 */ /* 0x080fe400020f14ff */
[-C--:B------:R-:W-:Y:S02]  /*2560*/  LEA R226, P0, R227, R54.reuse, 0x8 ;  /* 0x00000036e3e27211 */ /* 0x080fe400078040ff */
[-C--:B------:R-:W-:Y:S02]  /*2570*/  LEA R216, P5, R217, R54.reuse, 0x8 ;  /* 0x00000036d9d87211 */ /* 0x080fe400078a40ff */
[----:B------:R-:W-:Y:S02]  /*2580*/  LEA.HI.X R215, R102, R55, RZ, 0x2, P6 ;  /* 0x0000003766d77211 */ /* 0x000fe400030f14ff */
[----:B------:R-:W-:-:S02]  /*2590*/  LEA R246, P4, R247, R54, 0x8 ;  /* 0x00000036f7f67211 */ /* 0x000fc400078840ff */
[-C--:B------:R-:W-:Y:S01]  /*25a0*/  LEA R200, P6, R201, R54.reuse, 0x8 ;  /* 0x00000036c9c87211 */ /* 0x080fe200078c40ff */
[----:B------:R-:W-:Y:S01]  /*25b0*/  IMAD.SHL.U32 R92, R225, 0x40, RZ ;  /* 0x00000040e15c7824 */ /* 0x000fe200078e00ff */
[-C--:B------:R-:W-:Y:S01]  /*25c0*/  LEA.HI.X R239, R78, R55.reuse, RZ, 0x2, P1 ;  /* 0x000000374eef7211 */ /* 0x080fe200008f14ff */
        /* <DEDUP_REMOVED lines=9> */
[----:B------:R-:W-:-:S02]  /*2660*/  LEA.HI.X R227, R90, R55, RZ, 0x2, P0 ;  /* 0x000000375ae37211 */ /* 0x000fc400000f14ff */
[-C--:B------:R-:W-:Y:S02]  /*2670*/  LEA.HI.X R217, R100, R55.reuse, RZ, 0x2, P5 ;  /* 0x0000003764d97211 */ /* 0x080fe400028f14ff */
[-C--:B------:R-:W-:Y:S02]  /*2680*/  LEA R248, P3, R249, R54.reuse, 0x8 ;  /* 0x00000036f9f87211 */ /* 0x080fe400078640ff */
[-C--:B------:R-:W-:Y:S02]  /*2690*/  LEA.HI.X R247, R34, R55.reuse, RZ, 0x2, P4 ;  /* 0x0000003722f77211 */ /* 0x080fe400020f14ff */
[-C--:B------:R-:W-:Y:S02]  /*26a0*/  LEA R212, P0, R213, R54.reuse, 0x8 ;  /* 0x00000036d5d47211 */ /* 0x080fe400078040ff */
[----:B------:R-:W-:Y:S02]  /*26b0*/  LEA R202, P5, R203, R54, 0x8 ;  /* 0x00000036cbca7211 */ /* 0x000fe400078a40ff */
[----:B------:R-:W-:-:S02]  /*26c0*/  LEA.HI.X R201, R116, R55, RZ, 0x2, P6 ;  /* 0x0000003774c97211 */ /* 0x000fc400030f14ff */
[-C--:B------:R-:W-:Y:S01]  /*26d0*/  LEA R34, P6, R35, R54.reuse, 0x8 ;  /* 0x0000003623227211 */ /* 0x080fe200078c40ff */
[----:B------:R-:W-:Y:S01]  /*26e0*/  IMAD.SHL.U32 R106, R211, 0x40, RZ ;  /* 0x00000040d36a7824 */ /* 0x000fe200078e00ff */
[-C--:B------:R-:W-:Y:S01]  /*26f0*/  LEA.HI.X R225, R92, R55.reuse, RZ, 0x2, P1 ;  /* 0x000000375ce17211 */ /* 0x080fe200008f14ff */
        /* <DEDUP_REMOVED lines=10> */
[-C--:B------:R-:W-:Y:S02]  /*27a0*/  LEA R186, P0, R187, R54.reuse, 0x8 ;  /* 0x00000036bbba7211 */ /* 0x080fe400078040ff */
[-C--:B------:R-:W-:Y:S02]  /*27b0*/  LEA R32, P5, R33, R54.reuse, 0x8 ;  /* 0x0000003621207211 */ /* 0x080fe400078a40ff */
[-C--:B------:R-:W-:Y:S02]  /*27c0*/  LEA.HI.X R35, R130, R55.reuse, RZ, 0x2, P6 ;  /* 0x0000003782237211 */ /* 0x080fe400030f14ff */
[-C--:B------:R-:W-:Y:S01]  /*27d0*/  LEA R172, P6, R173, R54.reuse, 0x8 ;  /* 0x00000036adac7211 */ /* 0x080fe200078c40ff */
[----:B------:R-:W-:Y:S01]  /*27e0*/  IMAD.SHL.U32 R120, R161, 0x40, RZ ;  /* 0x00000040a1787824 */ /* 0x000fe200078e00ff */
[-C--:B------:R-:W-:Y:S01]  /*27f0*/  LEA.HI.X R211, R106, R55.reuse, RZ, 0x2, P1 ;  /* 0x000000376ad37211 */ /* 0x080fe200008f14ff */
[----:B------:R-:W-:Y:S01]  /*2800*/  IMAD.SHL.U32 R132, R185, 0x40, RZ ;  /* 0x00000040b9847824 */ /* 0x000fe200078e00ff */
[----:B------:R-:W-:Y:S01]  /*2810*/  LEA.HI.X R209, R108, R55, RZ, 0x2, P2 ;  /* 0x000000376cd17211 */ /* 0x000fe200010f14ff */
[----:B------:R-:W-:Y:S01]  /*2820*/  IMAD.SHL.U32 R142, R175, 0x40, RZ ;  /* 0x00000040af8e7824 */ /* 0x000fe200078e00ff */
[----:B------:R-:W-:Y:S01]  /*2830*/  SHF.L.U32 R122, R155, 0x6, RZ ;  /* 0x000000069b7a7819 */ /* 0x000fe200000006ff */
        /* <DEDUP_REMOVED lines=16> */
[----:B------:R-:W-:Y:S02]  /*2940*/  LEA R180, P2, R181, R54, 0x8 ;  /* 0x00000036b5b47211 */ /* 0x000fe400078440ff */
[----:B------:R-:W-:-:S02]  /*2950*/  LEA.HI.X R185, R132, R55, RZ, 0x2, P0 ;  /* 0x0000003784b97211 */ /* 0x000fc400000f14ff */
[-C--:B------:R-:W-:Y:S02]  /*2960*/  LEA.HI.X R175, R142, R55.reuse, RZ, 0x2, P5 ;  /* 0x000000378eaf7211 */ /* 0x080fe400028f14ff */
[C---:B------:R-:W-:Y:S02]  /*2970*/  SHF.L.U32 R146, R171.reuse, 0x6, RZ ;  /* 0x00000006ab927819 */ /* 0x040fe400000006ff */
        /* <DEDUP_REMOVED lines=9> */
[----:B------:R-:W-:-:S02]  /*2a10*/  LEA R168, P1, R27, R54, 0x8 ;  /* 0x000000361ba87211 */ /* 0x000fc400078240ff */
[-C--:B------:R-:W-:Y:S02]  /*2a20*/  LEA R166, P2, R25, R54.reuse, 0x8 ;  /* 0x0000003619a67211 */ /* 0x080fe400078440ff */
[-C--:B------:R-:W-:Y:S02]  /*2a30*/  LEA.HI.X R171, R146, R55.reuse, RZ, 0x2, P0 ;  /* 0x0000003792ab7211 */ /* 0x080fe400000f14ff */
[----:B------:R-:W-:Y:S02]  /*2a40*/  LEA.HI.X R159, R70, R55, RZ, 0x2, P5 ;  /* 0x00000037469f7211 */ /* 0x000fe400028f14ff */
[----:B------:R-:W-:Y:S02]  /*2a50*/  SHF.L.U32 R66, R5, 0x6, RZ ;  /* 0x0000000605427819 */ /* 0x000fe400000006ff */
[-C--:B------:R-:W-:Y:S02]  /*2a60*/  LEA R152, P0, R15, R54.reuse, 0x8 ;  /* 0x000000360f987211 */ /* 0x080fe400078040ff */
[----:B------:R-:W-:-:S02]  /*2a70*/  LEA R8, P5, R5, R54, 0x8 ;  /* 0x0000003605087211 */ /* 0x000fc400078a40ff */
[-C--:B------:R-:W-:Y:S01]  /*2a80*/  LEA.HI.X R25, R4, R55.reuse, RZ, 0x2, P6 ;  /* 0x0000003704197211 */ /* 0x080fe200030f14ff */
[----:B------:R-:W-:Y:S01]  /*2a90*/  IMAD.WIDE.U32 R4, R6, 0x4, R56 ;  /* 0x0000000406047825 */ /* 0x000fe200078e0038 */
[-C--:B------:R-:W-:Y:S02]  /*2aa0*/  LEA.HI.X R169, R148, R55.reuse, RZ, 0x2, P1 ;  /* 0x0000003794a97211 */ /* 0x080fe400008f14ff */
[C---:B------:R-:W-:Y:S01]  /*2ab0*/  LEA R22, P1, R13.reuse, R54, 0x8 ;  /* 0x000000360d167211 */ /* 0x040fe200078240ff */
[----:B------:R-:W-:Y:S01]  /*2ac0*/  IMAD.SHL.U32 R58, R13, 0x40, RZ ;  /* 0x000000400d3a7824 */ /* 0x000fe200078e00ff */
[----:B------:R-:W-:Y:S01]  /*2ad0*/  LEA.HI.X R153, R12, R55, RZ, 0x2, P0 ;  /* 0x000000370c997211 */ /* 0x000fe200000f14ff */
[C---:B------:R-:W-:Y:S01]  /*2ae0*/  IMAD.WIDE.U32 R16, R6.reuse, 0x4, R52 ;  /* 0x0000000406107825 */ /* 0x040fe200078e0034 */
[----:B------:R0:W-:Y:S03]  /*2af0*/  STL.64 [R1+0x48], R4 ;  /* 0x0000480401007387 */ /* 0x0001e60000100a00 */
[C---:B------:R-:W-:Y:S01]  /*2b00*/  IMAD.WIDE.U32 R12, R6.reuse, 0x4, R50 ;  /* 0x00000004060c7825 */ /* 0x040fe200078e0032 */
[----:B------:R1:W-:Y:S04]  /*2b10*/  STL.64 [R1+0x40], R16 ;  /* 0x0000401001007387 */ /* 0x0003e80000100a00 */
[----:B------:R2:W-:Y:S01]  /*2b20*/  STL.64 [R1+0x38], R12 ;  /* 0x0000380c01007387 */ /* 0x0005e20000100a00 */
[----:B0-----:R-:W-:-:S04]  /*2b30*/  IMAD.WIDE.U32 R4, R6, 0x4, R48 ;  /* 0x0000000406047825 */ /* 0x001fc800078e0030 */
[C---:B-1----:R-:W-:Y:S01]  /*2b40*/  IMAD.WIDE.U32 R16, R6.reuse, 0x4, R46 ;  /* 0x0000000406107825 */ /* 0x042fe200078e002e */
[----:B------:R0:W-:Y:S03]  /*2b50*/  STL.64 [R1+0x30], R4 ;  /* 0x0000300401007387 */ /* 0x0001e60000100a00 */
[C---:B--2---:R-:W-:Y:S01]  /*2b60*/  IMAD.WIDE.U32 R12, R6.reuse, 0x4, R44 ;  /* 0x00000004060c7825 */ /* 0x044fe200078e002c */
[----:B------:R1:W-:Y:S04]  /*2b70*/  STL.64 [R1+0x28], R16 ;  /* 0x0000281001007387 */ /* 0x0003e80000100a00 */
[----:B------:R2:W-:Y:S01]  /*2b80*/  STL.64 [R1+0x20], R12 ;  /* 0x0000200c01007387 */ /* 0x0005e20000100a00 */
[----:B0-----:R-:W-:-:S04]  /*2b90*/  IMAD.WIDE.U32 R4, R6, 0x4, R42 ;  /* 0x0000000406047825 */ /* 0x001fc800078e002a */
[C---:B-1----:R-:W-:Y:S01]  /*2ba0*/  IMAD.WIDE.U32 R16, R6.reuse, 0x4, R40 ;  /* 0x0000000406107825 */ /* 0x042fe200078e0028 */
[----:B------:R0:W-:Y:S03]  /*2bb0*/  STL.64 [R1+0x18], R4 ;  /* 0x0000180401007387 */ /* 0x0001e60000100a00 */
[C---:B--2---:R-:W-:Y:S01]  /*2bc0*/  IMAD.WIDE.U32 R12, R6.reuse, 0x4, R38 ;  /* 0x00000004060c7825 */ /* 0x044fe200078e0026 */
[----:B------:R-:W-:Y:S03]  /*2bd0*/  STL.64 [R1+0x10], R16 ;  /* 0x0000101001007387 */ /* 0x000fe60000100a00 */
[C---:B------:R-:W-:Y:S01]  /*2be0*/  IMAD.WIDE.U32 R250, R6.reuse, 0x4, R250 ;  /* 0x0000000406fa7825 */ /* 0x040fe200078e00fa */
[----:B------:R-:W-:Y:S03]  /*2bf0*/  STL.64 [R1+0x8], R12 ;  /* 0x0000080c01007387 */ /* 0x000fe60000100a00 */
[----:B0-----:R-:W-:Y:S01]  /*2c00*/  IMAD.WIDE.U32 R4, R6, 0x4, R36 ;  /* 0x0000000406047825 */ /* 0x001fe200078e0024 */
[----:B------:R0:W-:Y:S04]  /*2c10*/  STL.64 [R1+0x50], R250 ;  /* 0x000050fa01007387 */ /* 0x0001e80000100a00 */
[----:B------:R1:W-:Y:S04]  /*2c20*/  STL.64 [R1], R4 ;  /* 0x0000000401007387 */ /* 0x0003e80000100a00 */
[----:B0-----:R-:W2:Y:S01]  /*2c30*/  LDL.LU.64 R250, [R1+0x38] ;  /* 0x0000380001fa7983 */ /* 0x001ea20000300a00 */
[C---:B------:R-:W-:Y:S01]  /*2c40*/  IMAD.SHL.U32 R82, R235.reuse, 0x40, RZ ;  /* 0x00000040eb527824 */ /* 0x040fe200078e00ff */
[-C--:B------:R-:W-:Y:S01]  /*2c50*/  LEA R234, P3, R235, R54.reuse, 0x8 ;  /* 0x00000036ebea7211 */ /* 0x080fe200078640ff */
[C---:B------:R-:W-:Y:S01]  /*2c60*/  IMAD.SHL.U32 R84, R233.reuse, 0x40, RZ ;  /* 0x00000040e9547824 */ /* 0x040fe200078e00ff */
[----:B------:R-:W-:Y:S01]  /*2c70*/  LEA R232, P4, R233, R54, 0x8 ;  /* 0x00000036e9e87211 */ /* 0x000fe200078840ff */
[----:B------:R-:W-:Y:S01]  /*2c80*/  IMAD.SHL.U32 R96, R221, 0x40, RZ ;  /* 0x00000040dd607824 */ /* 0x000fe200078e00ff */
[----:B------:R-:W-:-:S02]  /*2c90*/  LEA.HI.X R235, R82, R55, RZ, 0x2, P3 ;  /* 0x0000003752eb7211 */ /* 0x000fc400018f14ff */
[-C--:B------:R-:W-:Y:S02]  /*2ca0*/  LEA.HI.X R233, R84, R55.reuse, RZ, 0x2, P4 ;  /* 0x0000003754e97211 */ /* 0x080fe400020f14ff */
[----:B------:R-:W-:Y:S02]  /*2cb0*/  SHF.L.U32 R98, R219, 0x6, RZ ;  /* 0x00000006db627819 */ /* 0x000fe400000006ff */
[-C--:B------:R-:W-:Y:S02]  /*2cc0*/  LEA R220, P3, R221, R54.reuse, 0x8 ;  /* 0x00000036dddc7211 */ /* 0x080fe400078640ff */
[----:B------:R-:W-:Y:S01]  /*2cd0*/  LEA R218, P4, R219, R54, 0x8 ;  /* 0x00000036dbda7211 */ /* 0x000fe200078840ff */
[----:B------:R-:W-:Y:S01]  /*2ce0*/  IMAD.SHL.U32 R110, R207, 0x40, RZ ;  /* 0x00000040cf6e7824 */ /* 0x000fe200078e00ff */
[-C--:B------:R-:W-:Y:S01]  /*2cf0*/  LEA.HI.X R221, R96, R55.reuse, RZ, 0x2, P3 ;  /* 0x0000003760dd7211 */ /* 0x080fe200018f14ff */
[----:B------:R-:W-:Y:S01]  /*2d00*/  IMAD.SHL.U32 R112, R205, 0x40, RZ ;  /* 0x00000040cd707824 */ /* 0x000fe200078e00ff */
[----:B------:R-:W-:-:S02]  /*2d10*/  LEA.HI.X R219, R98, R55, RZ, 0x2, P4 ;  /* 0x0000003762db7211 */ /* 0x000fc400020f14ff */
[-C--:B------:R-:W-:Y:S02]  /*2d20*/  LEA R206, P3, R207, R54.reuse, 0x8 ;  /* 0x00000036cfce7211 */ /* 0x080fe400078640ff */
[-C--:B------:R-:W-:Y:S01]  /*2d30*/  LEA R204, P4, R205, R54.reuse, 0x8 ;  /* 0x00000036cdcc7211 */ /* 0x080fe200078840ff */
[----:B------:R-:W-:Y:S01]  /*2d40*/  IMAD.SHL.U32 R124, R29, 0x40, RZ ;  /* 0x000000401d7c7824 */ /* 0x000fe200078e00ff */
[-C--:B------:R-:W-:Y:S01]  /*2d50*/  LEA.HI.X R207, R110, R55.reuse, RZ, 0x2, P3 ;  /* 0x000000376ecf7211 */ /* 0x080fe200018f14ff */
[----:B------:R-:W-:Y:S01]  /*2d60*/  IMAD.SHL.U32 R126, R31, 0x40, RZ ;  /* 0x000000401f7e7824 */ /* 0x000fe200078e00ff */
[-C--:B------:R-:W-:Y:S02]  /*2d70*/  LEA.HI.X R205, R112, R55.reuse, RZ, 0x2, P4 ;  /* 0x0000003770cd7211 */ /* 0x080fe400020f14ff */
        /* <DEDUP_REMOVED lines=13> */
[-C--:B------:R-:W-:Y:S01]  /*2e50*/  LEA R162, P4, R21, R54.reuse, 0x8 ;  /* 0x0000003615a27211 */ /* 0x080fe200078840ff */
[----:B------:R-:W-:Y:S01]  /*2e60*/  IMAD.SHL.U32 R60, R11, 0x40, RZ ;  /* 0x000000400b3c7824 */ /* 0x000fe200078e00ff */
[-C--:B------:R-:W-:Y:S01]  /*2e70*/  LEA.HI.X R167, R150, R55.reuse, RZ, 0x2, P2 ;  /* 0x0000003796a77211 */ /* 0x080fe200010f14ff */
[----:B------:R-:W-:Y:S01]  /*2e80*/  IMAD.SHL.U32 R62, R9, 0x40, RZ ;  /* 0x00000040093e7824 */ /* 0x000fe200078e00ff */
[-C--:B------:R-:W-:Y:S01]  /*2e90*/  LEA.HI.X R165, R188, R55.reuse, RZ, 0x2, P3 ;  /* 0x00000037bca57211 */ /* 0x080fe200018f14ff */
[----:B------:R-:W-:Y:S01]  /*2ea0*/  IMAD.SHL.U32 R64, R7, 0x40, RZ ;  /* 0x0000004007407824 */ /* 0x000fe200078e00ff */
[----:B------:R-:W-:Y:S01]  /*2eb0*/  LEA.HI.X R163, R190, R55, RZ, 0x2, P4 ;  /* 0x00000037bea37211 */ /* 0x000fe200020f14ff */
[----:B------:R-:W-:Y:S01]  /*2ec0*/  UIADD3 UR4, UR13, 0x4000, URZ ;  /* 0x000040000d047890 */ /* 0x000fe2000fffe03f */
[----:B------:R-:W-:-:S02]  /*2ed0*/  LEA R18, P2, R11, R54, 0x8 ;  /* 0x000000360b127211 */ /* 0x000fc400078440ff */
[-C--:B------:R-:W-:Y:S02]  /*2ee0*/  LEA R14, P3, R9, R54.reuse, 0x8 ;  /* 0x00000036090e7211 */ /* 0x080fe400078640ff */
[----:B------:R-:W-:Y:S01]  /*2ef0*/  LEA R10, P4, R7, R54, 0x8 ;  /* 0x00000036070a7211 */ /* 0x000fe200078840ff */
[----:B------:R-:W-:Y:S01]  /*2f00*/  USHF.R.U32.HI UR8, URZ, 0x4, UR13 ;  /* 0x000000043f087899 */ /* 0x000fe2000801160d */
[-C--:B------:R-:W-:Y:S01]  /*2f10*/  LEA.HI.X R23, R58, R55.reuse, RZ, 0x2, P1 ;  /* 0x000000373a177211 */ /* 0x080fe200008f14ff */
[----:B------:R-:W-:Y:S01]  /*2f20*/  USHF.R.U32.HI UR4, URZ, 0x4, UR4 ;  /* 0x000000043f047899 */ /* 0x000fe20008011604 */
[-C--:B------:R-:W-:Y:S02]  /*2f30*/  LEA.HI.X R19, R60, R55.reuse, RZ, 0x2, P2 ;  /* 0x000000373c137211 */ /* 0x080fe400010f14ff */
[-C--:B------:R-:W-:Y:S02]  /*2f40*/  LEA.HI.X R15, R62, R55.reuse, RZ, 0x2, P3 ;  /* 0x000000373e0f7211 */ /* 0x080fe400018f14ff */
[----:B------:R-:W-:-:S02]  /*2f50*/  LEA.HI.X R11, R64, R55, RZ, 0x2, P4 ;  /* 0x00000037400b7211 */ /* 0x000fc400020f14ff */
[----:B------:R-:W-:Y:S01]  /*2f60*/  LEA.HI.X R9, R66, R55, RZ, 0x2, P5 ;  /* 0x0000003742097211 */ /* 0x000fe200028f14ff */
[----:B------:R-:W-:Y:S01]  /*2f70*/  USGXT.U32 UR8, UR8, 0xe ;  /* 0x0000000e0808789a */ /* 0x000fe20008000000 */
[----:B------:R-:W-:Y:S01]  /*2f80*/  IMAD.WIDE.U32 R248, R6, 0x4, R248 ;  /* 0x0000000406f87825 */ /* 0x000fe200078e00f8 */
[----:B------:R-:W-:-:S03]  /*2f90*/  USGXT.U32 UR4, UR4, 0xe ;  /* 0x0000000e0404789a */ /* 0x000fc60008000000 */
[----:B------:R-:W-:-:S04]  /*2fa0*/  IMAD.WIDE.U32 R246, R6, 0x4, R246 ;  /* 0x0000000406f67825 */ /* 0x000fc800078e00f6 */
        /* <DEDUP_REMOVED lines=29> */
[----:B-1----:R-:W-:-:S04]  /*3180*/  IMAD.WIDE.U32 R4, R6, 0x4, R34 ;  /* 0x0000000406047825 */ /* 0x002fc800078e0022 */
        /* <DEDUP_REMOVED lines=20> */
[----:B------:R-:W-:Y:S01]  /*32d0*/  IMAD.WIDE.U32 R6, R6, 0x4, R24 ;  /* 0x0000000406067825 */ /* 0x000fe200078e0018 */
[----:B------:R-:W-:Y:S06]  /*32e0*/  BAR.SYNC.DEFER_BLOCKING 0x0 ;  /* 0x0000000000007b1d */ /* 0x000fec0000010000 */
[----:B------:R-:W-:Y:S01]  /*32f0*/  UMOV UR9, 0x80000020 ;  /* 0x8000002000097882 */ /* 0x000fe20000000000 */
[----:B------:R-:W-:Y:S01]  /*3300*/  UMOV UR10, UR4 ;  /* 0x00000004000a7c82 */ /* 0x000fe20008000000 */
[----:B------:R-:W-:Y:S01]  /*3310*/  UMOV UR11, 0x40000040 ;  /* 0x40000040000b7882 */ /* 0x000fe20000000000 */
[----:B------:R-:W-:-:S06]  /*3320*/  WARPGROUP.ARRIVE ;  /* 0x00000000000079c5 */ /* 0x000fcc0000000000 */
[----:B------:R-:W-:Y:S01]  /*3330*/  HGMMA.64x64x16.F32.BF16 R120, gdesc[UR8].tnspB, RZ, !UPT ;  /* 0x40e00000087879f0 */ /* 0x000fe2000c7018ff */
[----:B--2---:R0:W-:Y:S04]  /*3340*/  STL.64 [R1+0x58], R250 ;  /* 0x000058fa01007387 */ /* 0x0041e80000100a00 */
[----:B0-----:R-:W2:Y:S01]  /*3350*/  LDL.LU.64 R250, [R1+0x40] ;  /* 0x0000400001fa7983 */ /* 0x001ea20000300a00 */
[----:B------:R-:W-:Y:S01]  /*3360*/  UIADD3 UR8, UP0, UR8, 0x2, URZ ;  /* 0x0000000208087890 */ /* 0x000fe2000ff1e03f */
[----:B------:R-:W-:-:S03]  /*3370*/  UMOV UR5, URZ ;  /* 0x0000003f00057c82 */ /* 0x000fc60008000000 */
[----:B------:R-:W-:Y:S01]  /*3380*/  UIADD3.X UR9, UR5, -0x7fffffe0, URZ, UP0, !UPT ;  /* 0x8000002005097890 */ /* 0x000fe200087fe43f */
[----:B------:R-:W-:Y:S01]  /*3390*/  UMOV UR6, 0x80 ;  /* 0x0000008000067882 */ /* 0x000fe20000000000 */
[----:B------:R-:W-:Y:S01]  /*33a0*/  UMOV UR7, 0x40000040 ;  /* 0x4000004000077882 */ /* 0x000fe20000000000 */
[----:B------:R-:W-:Y:S02]  /*33b0*/  UMOV UR5, URZ ;  /* 0x0000003f00057c82 */ /* 0x000fe40008000000 */
[----:B------:R-:W-:-:S03]  /*33c0*/  UIADD3.64 UR6, UR4, UR6, URZ ;  /* 0x0000000604067297 */ /* 0x000fc6000fffe03f */
[----:B------:R-:W-:Y:S01]  /*33d0*/  UMOV UR4, UR8 ;  /* 0x0000000800047c82 */ /* 0x000fe20008000000 */
[----:B------:R-:W-:Y:S02]  /*33e0*/  UMOV UR5, UR9 ;  /* 0x0000000900057c82 */ /* 0x000fe40008000000 */
[----:B------:R-:W-:-:S03]  /*33f0*/  UIADD3.64 UR8, UR4, 0xfe, URZ ;  /* 0x000000fe04087897 */ /* 0x000fc6000fffe03f */
[----:B------:R-:W-:Y:S06]  /*3400*/  HGMMA.64x64x16.F32.BF16 R120, gdesc[UR4].tnspB, R120 ;  /* 0x40e00000047879f0 */ /* 0x000fec0008701878 */
[----:B------:R-:W-:Y:S01]  /*3410*/  HGMMA.64x64x16.F32.BF16 R88, gdesc[UR8].tnspB, RZ, !UPT ;  /* 0x40e00000085879f0 */ /* 0x000fe2000c7018ff */
[----:B------:R-:W-:Y:S02]  /*3420*/  UIADD3.64 UR16, UR4, 0x100, URZ ;  /* 0x0000010004107897 */ /* 0x000fe4000fffe03f */
[----:B------:R-:W-:Y:S01]  /*3430*/  UIADD3.64 UR8, UR4, 0x1fe, URZ ;  /* 0x000001fe04087897 */ /* 0x000fe2000fffe03f */
[----:B------:R-:W-:Y:S01]  /*3440*/  UMOV UR18, UR6 ;  /* 0x0000000600127c82 */ /* 0x000fe20008000000 */
[----:B------:R-:W-:-:S05]  /*3450*/  UMOV UR19, UR7 ;  /* 0x0000000700137c82 */ /* 0x000fca0008000000 */
[----:B------:R-:W-:Y:S04]  /*3460*/  HGMMA.64x64x16.F32.BF16 R88, gdesc[UR16].tnspB, R88 ;  /* 0x40e00000105879f0 */ /* 0x000fe80008701858 */
[----:B------:R-:W-:Y:S01]  /*3470*/  HGMMA.64x64x16.F32.BF16 R56, gdesc[UR8].tnspB, RZ, !UPT ;  /* 0x40e00000083879f0 */ /* 0x000fe2000c7018ff */
[----:B------:R-:W-:Y:S02]  /*3480*/  UIADD3.64 UR16, UR4, 0x200, URZ ;  /* 0x0000020004107897 */ /* 0x000fe4000fffe03f */
[----:B------:R-:W-:Y:S01]  /*3490*/  UIADD3.64 UR8, UR4, 0x2fe, URZ ;  /* 0x000002fe04087897 */ /* 0x000fe2000fffe03f */
[----:B------:R-:W-:Y:S01]  /*34a0*/  UMOV UR18, UR6 ;  /* 0x0000000600127c82 */ /* 0x000fe20008000000 */
[----:B------:R-:W-:Y:S01]  /*34b0*/  UMOV UR19, UR7 ;  /* 0x0000000700137c82 */ /* 0x000fe20008000000 */
[----:B------:R-:W-:-:S04]  /*34c0*/  UIADD3.64 UR4, UR4, 0x300, URZ ;  /* 0x0000030004047897 */ /* 0x000fc8000fffe03f */
[----:B------:R-:W-:Y:S04]  /*34d0*/  HGMMA.64x64x16.F32.BF16 R56, gdesc[UR16].tnspB, R56 ;  /* 0x40e00000103879f0 */ /* 0x000fe80008701838 */
[----:B------:R-:W-:Y:S04]  /*34e0*/  HGMMA.64x64x16.F32.BF16 R24, gdesc[UR8].tnspB, RZ, !UPT ;  /* 0x40e00000081879f0 */ /* 0x000fe8000c7018ff */
[----:B------:R-:W-:Y:S01]  /*34f0*/  HGMMA.64x64x16.F32.BF16 R24, gdesc[UR4].tnspB, R24, gsb0 ;  /* 0x40e00000041879f0 */ /* 0x000fe20008001818 */
[----:B--2---:R0:W-:Y:S04]  /*3500*/  STL.64 [R1+0x60], R250 ;  /* 0x000060fa01007387 */ /* 0x0041e80000100a00 */
[----:B0-----:R-:W2:Y:S01]  /*3510*/  LDL.LU.64 R250, [R1+0x48] ;  /* 0x0000480001fa7983 */ /* 0x001ea20000300a00 */
[----:B------:R-:W-:Y:S01]  /*3520*/  LOP3.LUT R3, R2, 0x10, RZ, 0x3c, !PT ;  /* 0x0000001002037812 */ /* 0x000fe200078e3cff */
[----:B------:R-:W-:Y:S01]  /*3530*/  ULEA UR12, UR12, UR13, 0x1 ;  /* 0x0000000d0c0c7291 */ /* 0x000fe2000f8e083f */
[----:B------:R-:W-:-:S02]  /*3540*/  WARPGROUP.DEPBAR.LE gsb0, 0x0 ;  /* 0x00008000000079c5 */ /* 0x000fc40000010000 */
[----:B------:R-:W-:Y:S02]  /*3550*/  IMAD.MOV.U32 R188, RZ, RZ, R120 ;  /* 0x000000ffffbc7224 */ /* 0x000fe400078e0078 */
[----:B------:R-:W-:Y:S02]  /*3560*/  IMAD.MOV.U32 R189, RZ, RZ, R122 ;  /* 0x000000ffffbd7224 */ /* 0x000fe400078e007a */
[----:B------:R-:W-:Y:S02]  /*3570*/  IMAD.MOV.U32 R190, RZ, RZ, R136 ;  /* 0x000000ffffbe7224 */ /* 0x000fe400078e0088 */
[----:B------:R-:W-:Y:S01]  /*3580*/  IMAD.MOV.U32 R191, RZ, RZ, R138 ;  /* 0x000000ffffbf7224 */ /* 0x000fe200078e008a */
[----:B------:R-:W-:Y:S01]  /*3590*/  BAR.SYNC.DEFER_BLOCKING 0x0 ;  /* 0x0000000000007b1d */ /* 0x000fe20000010000 */
[----:B------:R-:W-:Y:S01]  /*35a0*/  IMAD.MOV.U32 R120, RZ, RZ, R121 ;  /* 0x000000ffff787224 */ /* 0x000fe200078e0079 */
[----:B------:R-:W-:Y:S01]  /*35b0*/  MOV R198, R144 ;  /* 0x0000009000c67202 */ /* 0x000fe20000000f00 */
[----:B------:R-:W-:-:S02]  /*35c0*/  IMAD.MOV.U32 R192, RZ, RZ, R124 ;  /* 0x000000ffffc07224 */ /* 0x000fc400078e007c */
[----:B------:R-:W-:Y:S02]  /*35d0*/  IMAD.MOV.U32 R193, RZ, RZ, R126 ;  /* 0x000000ffffc17224 */ /* 0x000fe400078e007e */
[----:B------:R-:W-:Y:S02]  /*35e0*/  IMAD.MOV.U32 R194, RZ, RZ, R140 ;  /* 0x000000ffffc27224 */ /* 0x000fe400078e008c */
[----:B------:R-:W-:Y:S02]  /*35f0*/  IMAD.MOV.U32 R195, RZ, RZ, R142 ;  /* 0x000000ffffc37224 */ /* 0x000fe400078e008e */
[----:B------:R-:W-:Y:S02]  /*3600*/  IMAD.MOV.U32 R196, RZ, RZ, R128 ;  /* 0x000000ffffc47224 */ /* 0x000fe400078e0080 */
[----:B------:R-:W-:Y:S02]  /*3610*/  IMAD.MOV.U32 R197, RZ, RZ, R130 ;  /* 0x000000ffffc57224 */ /* 0x000fe400078e0082 */
[----:B------:R-:W-:-:S02]  /*3620*/  IMAD.MOV.U32 R199, RZ, RZ, R146 ;  /* 0x000000ffffc77224 */ /* 0x000fc400078e0092 */
[----:B------:R-:W-:Y:S02]  /*3630*/  IMAD.MOV.U32 R121, RZ, RZ, R123 ;  /* 0x000000ffff797224 */ /* 0x000fe400078e007b */
[----:B------:R-:W-:Y:S02]  /*3640*/  IMAD.MOV.U32 R122, RZ, RZ, R137 ;  /* 0x000000ffff7a7224 */ /* 0x000fe400078e0089 */
[----:B------:R-:W-:Y:S01]  /*3650*/  IMAD.MOV.U32 R123, RZ, RZ, R139 ;  /* 0x000000ffff7b7224 */ /* 0x000fe200078e008b */
[----:B------:R0:W-:Y:S01]  /*3660*/  STS.128 [R2+UR13], R188 ;  /* 0x000000bc02007988 */ /* 0x0001e20008000c0d */
[----:B------:R-:W-:-:S03]  /*3670*/  IMAD.MOV.U32 R124, RZ, RZ, R125 ;  /* 0x000000ffff7c7224 */ /* 0x000fc600078e007d */
[----:B------:R-:W-:Y:S01]  /*3680*/  STS.128 [R2+UR13+0x800], R192 ;  /* 0x000800c002007988 */ /* 0x000fe20008000c0d */
[----:B------:R-:W-:-:S03]  /*3690*/  IMAD.MOV.U32 R125, RZ, RZ, R127 ;  /* 0x000000ffff7d7224 */ /* 0x000fc600078e007f */
[----:B------:R-:W-:Y:S01]  /*36a0*/  STS.128 [R2+UR13+0x1000], R196 ;  /* 0x001000c402007988 */ /* 0x000fe20008000c0d */
[----:B0-----:R-:W-:Y:S02]  /*36b0*/  IMAD.MOV.U32 R188, RZ, RZ, R132 ;  /* 0x000000ffffbc7224 */ /* 0x001fe400078e0084 */
[----:B------:R-:W-:Y:S02]  /*36c0*/  IMAD.MOV.U32 R189, RZ, RZ, R134 ;  /* 0x000000ffffbd7224 */ /* 0x000fe400078e0086 */
[----:B------:R-:W-:Y:S02]  /*36d0*/  IMAD.MOV.U32 R190, RZ, RZ, R148 ;  /* 0x000000ffffbe7224 */ /* 0x000fe400078e0094 */
[----:B------:R-:W-:Y:S01]  /*36e0*/  IMAD.MOV.U32 R191, RZ, RZ, R150 ;  /* 0x000000ffffbf7224 */ /* 0x000fe200078e0096 */
[----:B------:R-:W-:Y:S01]  /*36f0*/  MOV R126, R141 ;  /* 0x0000008d007e7202 */ /* 0x000fe20000000f00 */
[----:B------:R-:W-:-:S03]  /*3700*/  IMAD.MOV.U32 R127, RZ, RZ, R143 ;  /* 0x000000ffff7f7224 */ /* 0x000fc600078e008f */
[----:B------:R-:W-:Y:S01]  /*3710*/  STS.128 [R2+UR13+0x1800], R188 ;  /* 0x001800bc02007988 */ /* 0x000fe20008000c0d */
[----:B------:R-:W-:-:S03]  /*3720*/  IMAD.MOV.U32 R128, RZ, RZ, R133 ;  /* 0x000000ffff807224 */ /* 0x000fc600078e0085 */
[----:B------:R0:W-:Y:S01]  /*3730*/  STS.128 [R3+UR13], R120 ;  /* 0x0000007803007988 */ /* 0x0001e20008000c0d */
[----:B------:R-:W-:-:S03]  /*3740*/  IMAD.MOV.U32 R130, RZ, RZ, R149 ;  /* 0x000000ffff827224 */ /* 0x000fc600078e0095 */
[----:B------:R-:W-:Y:S01]  /*3750*/  STS.128 [R3+UR13+0x800], R124 ;  /* 0x0008007c03007988 */ /* 0x000fe20008000c0d */
[----:B0-----:R-:W-:Y:S02]  /*3760*/  IMAD.MOV.U32 R120, RZ, RZ, R129 ;  /* 0x000000ffff787224 */ /* 0x001fe400078e0081 */
[----:B------:R-:W-:Y:S02]  /*3770*/  IMAD.MOV.U32 R121, RZ, RZ, R131 ;  /* 0x000000ffff797224 */ /* 0x000fe400078e0083 */
[----:B------:R-:W-:Y:S02]  /*3780*/  IMAD.MOV.U32 R122, RZ, RZ, R145 ;  /* 0x000000ffff7a7224 */ /* 0x000fe400078e0091 */
[----:B------:R-:W-:Y:S02]  /*3790*/  IMAD.MOV.U32 R123, RZ, RZ, R147 ;  /* 0x000000ffff7b7224 */ /* 0x000fe400078e0093 */
[----:B------:R-:W-:Y:S02]  /*37a0*/  IMAD.MOV.U32 R129, RZ, RZ, R135 ;  /* 0x000000ffff817224 */ /* 0x000fe400078e0087 */
[----:B------:R-:W-:Y:S01]  /*37b0*/  IMAD.MOV.U32 R131, RZ, RZ, R151 ;  /* 0x000000ffff837224 */ /* 0x000fe200078e0097 */
[----:B------:R-:W-:Y:S04]  /*37c0*/  STS.128 [R3+UR13+0x1000], R120 ;  /* 0x0010007803007988 */ /* 0x000fe80008000c0d */
[----:B------:R-:W-:Y:S01]  /*37d0*/  STS.128 [R3+UR13+0x1800], R128 ;  /* 0x0018008003007988 */ /* 0x000fe20008000c0d */
[----:B------:R-:W-:Y:S01]  /*37e0*/  BAR.SYNC.DEFER_BLOCKING 0x0 ;  /* 0x0000000000007b1d */ /* 0x000fe20000010000 */
[----:B------:R-:W-:Y:S01]  /*37f0*/  IMAD.MOV.U32 R188, RZ, RZ, R88 ;  /* 0x000000ffffbc7224 */ /* 0x000fe200078e0058 */
[----:B------:R-:W-:Y:S01]  /*3800*/  MOV R190, R104 ;  /* 0x0000006800be7202 */ /* 0x000fe20000000f00 */
[----:B------:R-:W-:-:S03]  /*3810*/  IMAD.MOV.U32 R189, RZ, RZ, R90 ;  /* 0x000000ffffbd7224 */ /* 0x000fc600078e005a */
[----:B------:R-:W2:Y:S04]  /*3820*/  LDS.128 R148, [R0+UR12] ;  /* 0x0000000c00947984 */ /* 0x000ea80008000c00 */
[----:B------:R-:W0:Y:S04]  /*3830*/  LDS.128 R144, [R0+UR12+0x100] ;  /* 0x0001000c00907984 */ /* 0x000e280008000c00 */
[----:B------:R-:W1:Y:S04]  /*3840*/  LDS.128 R140, [R0+UR12+0x200] ;  /* 0x0002000c008c7984 */ /* 0x000e680008000c00 */
[----:B------:R-:W3:Y:S04]  /*3850*/  LDS.128 R136, [R0+UR12+0x300] ;  /* 0x0003000c00887984 */ /* 0x000ee80008000c00 */
[----:B------:R-:W4:Y:S04]  /*3860*/  LDS.128 R132, [R0+UR12+0x400] ;  /* 0x0004000c00847984 */ /* 0x000f280008000c00 */
[----:B------:R-:W5:Y:S04]  /*3870*/  LDS.128 R128, [R0+UR12+0x500] ;  /* 0x0005000c00807984 */ /* 0x000f680008000c00 */
[----:B------:R-:W5:Y:S04]  /*3880*/  LDS.128 R124, [R0+UR12+0x600] ;  /* 0x0006000c007c7984 */ /* 0x000f680008000c00 */
[----:B------:R-:W5:Y:S01]  /*3890*/  LDS.128 R120, [R0+UR12+0x700] ;  /* 0x0007000c00787984 */ /* 0x000f620008000c00 */
[----:B------:R-:W-:Y:S01]  /*38a0*/  IMAD.MOV.U32 R191, RZ, RZ, R106 ;  /* 0x000000ffffbf7224 */ /* 0x000fe200078e006a */
[----:B------:R-:W-:Y:S01]  /*38b0*/  BAR.SYNC.DEFER_BLOCKING 0x0 ;  /* 0x0000000000007b1d */ /* 0x000fe20000010000 */
        /* <DEDUP_REMOVED lines=9> */
[----:B------:R-:W-:Y:S02]  /*3950*/  IMAD.MOV.U32 R89, RZ, RZ, R91 ;  /* 0x000000ffff597224 */ /* 0x000fe400078e005b */
[----:B------:R-:W-:Y:S01]  /*3960*/  IMAD.MOV.U32 R90, RZ, RZ, R105 ;  /* 0x000000ffff5a7224 */ /* 0x000fe200078e0069 */
[----:B------:R0:W-:Y:S01]  /*3970*/  STS.128 [R2+UR13], R188 ;  /* 0x000000bc02007988 */ /* 0x0001e20008000c0d */
[----:B------:R-:W-:Y:S02]  /*3980*/  IMAD.MOV.U32 R91, RZ, RZ, R107 ;  /* 0x000000ffff5b7224 */ /* 0x000fe400078e006b */
[----:B------:R-:W-:Y:S01]  /*3990*/  IMAD.MOV.U32 R92, RZ, RZ, R93 ;  /* 0x000000ffff5c7224 */ /* 0x000fe200078e005d */
[----:B------:R-:W-:Y:S01]  /*39a0*/  STS.128 [R2+UR13+0x800], R192 ;  /* 0x000800c002007988 */ /* 0x000fe20008000c0d */
[----:B------:R-:W-:Y:S01]  /*39b0*/  IMAD.MOV.U32 R96, RZ, RZ, R97 ;  /* 0x000000ffff607224 */ /* 0x000fe200078e0061 */
[----:B------:R-:W-:Y:S01]  /*39c0*/  MOV R98, R113 ;  /* 0x0000007100627202 */ /* 0x000fe20000000f00 */
[----:B------:R-:W-:Y:S01]  /*39d0*/  IMAD.MOV.U32 R93, RZ, RZ, R95 ;  /* 0x000000ffff5d7224 */ /* 0x000fe200078e005f */
[----:B------:R-:W-:Y:S01]  /*39e0*/  STS.128 [R2+UR13+0x1000], R196 ;  /* 0x001000c402007988 */ /* 0x000fe20008000c0d */
[----:B------:R-:W-:-:S02]  /*39f0*/  IMAD.MOV.U32 R97, RZ, RZ, R99 ;  /* 0x000000ffff617224 */ /* 0x000fc400078e0063 */
[----:B0-----:R-:W-:Y:S01]  /*3a00*/  IMAD.MOV.U32 R188, RZ, RZ, R100 ;  /* 0x000000ffffbc7224 */ /* 0x001fe200078e0064 */
[----:B------:R-:W-:Y:S01]  /*3a10*/  MOV R190, R116 ;  /* 0x0000007400be7202 */ /* 0x000fe20000000f00 */
[----:B------:R-:W-:Y:S02]  /*3a20*/  IMAD.MOV.U32 R189, RZ, RZ, R102 ;  /* 0x000000ffffbd7224 */ /* 0x000fe400078e0066 */
[----:B------:R-:W-:Y:S02]  /*3a30*/  IMAD.MOV.U32 R191, RZ, RZ, R118 ;  /* 0x000000ffffbf7224 */ /* 0x000fe400078e0076 */
[----:B------:R-:W-:-:S03]  /*3a40*/  IMAD.MOV.U32 R94, RZ, RZ, R109 ;  /* 0x000000ffff5e7224 */ /* 0x000fc600078e006d */
[----:B------:R-:W-:Y:S01]  /*3a50*/  STS.128 [R2+UR13+0x1800], R188 ;  /* 0x001800bc02007988 */ /* 0x000fe20008000c0d */
[----:B------:R-:W-:Y:S02]  /*3a60*/  IMAD.MOV.U32 R95, RZ, RZ, R111 ;  /* 0x000000ffff5f7224 */ /* 0x000fe400078e006f */
[----:B------:R-:W-:Y:S01]  /*3a70*/  IMAD.MOV.U32 R99, RZ, RZ, R115 ;  /* 0x000000ffff637224 */ /* 0x000fe200078e0073 */
[----:B------:R0:W-:Y:S04]  /*3a80*/  STS.128 [R3+UR13], R88 ;  /* 0x0000005803007988 */ /* 0x0001e80008000c0d */
[----:B------:R-:W-:Y:S04]  /*3a90*/  STS.128 [R3+UR13+0x800], R92 ;  /* 0x0008005c03007988 */ /* 0x000fe80008000c0d */
[----:B------:R-:W-:Y:S01]  /*3aa0*/  STS.128 [R3+UR13+0x1000], R96 ;  /* 0x0010006003007988 */ /* 0x000fe20008000c0d */
[----:B0-----:R-:W-:-:S02]  /*3ab0*/  IMAD.MOV.U32 R88, RZ, RZ, R101 ;  /* 0x000000ffff587224 */ /* 0x001fc400078e0065 */
[----:B------:R-:W-:Y:S02]  /*3ac0*/  IMAD.MOV.U32 R89, RZ, RZ, R103 ;  /* 0x000000ffff597224 */ /* 0x000fe400078e0067 */
[----:B------:R-:W-:Y:S02]  /*3ad0*/  IMAD.MOV.U32 R90, RZ, RZ, R117 ;  /* 0x000000ffff5a7224 */ /* 0x000fe400078e0075 */
[----:B------:R-:W-:-:S05]  /*3ae0*/  IMAD.MOV.U32 R91, RZ, RZ, R119 ;  /* 0x000000ffff5b7224 */ /* 0x000fca00078e0077 */
[----:B------:R-:W-:Y:S01]  /*3af0*/  STS.128 [R3+UR13+0x1800], R88 ;  /* 0x0018005803007988 */ /* 0x000fe20008000c0d */
[----:B------:R-:W-:Y:S01]  /*3b00*/  BAR.SYNC.DEFER_BLOCKING 0x0 ;  /* 0x0000000000007b1d */ /* 0x000fe20000010000 */
[----:B------:R-:W-:Y:S02]  /*3b10*/  IMAD.MOV.U32 R188, RZ, RZ, R56 ;  /* 0x000000ffffbc7224 */ /* 0x000fe400078e0038 */
[----:B------:R-:W-:-:S03]  /*3b20*/  IMAD.MOV.U32 R189, RZ, RZ, R58 ;  /* 0x000000ffffbd7224 */ /* 0x000fc600078e003a */
[----:B------:R-:W0:Y:S04]  /*3b30*/  LDS.128 R116, [R0+UR12] ;  /* 0x0000000c00747984 */ /* 0x000e280008000c00 */
[----:B------:R-:W0:Y:S04]  /*3b40*/  LDS.128 R112, [R0+UR12+0x100] ;  /* 0x0001000c00707984 */ /* 0x000e280008000c00 */
[----:B------:R-:W0:Y:S04]  /*3b50*/  LDS.128 R108, [R0+UR12+0x200] ;  /* 0x0002000c006c7984 */ /* 0x000e280008000c00 */
[----:B------:R-:W0:Y:S04]  /*3b60*/  LDS.128 R104, [R0+UR12+0x300] ;  /* 0x0003000c00687984 */ /* 0x000e280008000c00 */
[----:B------:R-:W0:Y:S04]  /*3b70*/  LDS.128 R100, [R0+UR12+0x400] ;  /* 0x0004000c00647984 */ /* 0x000e280008000c00 */
[----:B------:R-:W0:Y:S04]  /*3b80*/  LDS.128 R96, [R0+UR12+0x500] ;  /* 0x0005000c00607984 */ /* 0x000e280008000c00 */
[----:B------:R-:W0:Y:S04]  /*3b90*/  LDS.128 R92, [R0+UR12+0x600] ;  /* 0x0006000c005c7984 */ /* 0x000e280008000c00 */
[----:B------:R-:W0:Y:S01]  /*3ba0*/  LDS.128 R88, [R0+UR12+0x700] ;  /* 0x0007000c00587984 */ /* 0x000e220008000c00 */
[----:B------:R-:W-:-:S02]  /*3bb0*/  IMAD.MOV.U32 R190, RZ, RZ, R72 ;  /* 0x000000ffffbe7224 */ /* 0x000fc400078e0048 */
[----:B------:R-:W-:Y:S01]  /*3bc0*/  IMAD.MOV.U32 R191, RZ, RZ, R74 ;  /* 0x000000ffffbf7224 */ /* 0x000fe200078e004a */
[----:B------:R-:W-:Y:S01]  /*3bd0*/  BAR.SYNC.DEFER_BLOCKING 0x0 ;  /* 0x0000000000007b1d */ /* 0x000fe20000010000 */
[----:B------:R-:W-:Y:S01]  /*3be0*/  IMAD.MOV.U32 R56, RZ, RZ, R57 ;  /* 0x000000ffff387224 */ /* 0x000fe200078e0039 */
[----:B------:R-:W-:Y:S01]  /*3bf0*/  MOV R194, R76 ;  /* 0x0000004c00c27202 */ /* 0x000fe20000000f00 */
[----:B------:R-:W-:Y:S01]  /*3c00*/  IMAD.MOV.U32 R192, RZ, RZ, R60 ;  /* 0x000000ffffc07224 */ /* 0x000fe200078e003c */
[----:B------:R-:W-:Y:S01]  /*3c10*/  MOV R58, R73 ;  /* 0x00000049003a7202 */ /* 0x000fe20000000f00 */
[----:B------:R-:W-:Y:S02]  /*3c20*/  IMAD.MOV.U32 R193, RZ, RZ, R62 ;  /* 0x000000ffffc17224 */ /* 0x000fe400078e003e */
[----:B------:R-:W-:Y:S02]  /*3c30*/  IMAD.MOV.U32 R195, RZ, RZ, R78 ;  /* 0x000000ffffc37224 */ /* 0x000fe400078e004e */
[----:B------:R-:W-:-:S02]  /*3c40*/  IMAD.MOV.U32 R196, RZ, RZ, R64 ;  /* 0x000000ffffc47224 */ /* 0x000fc400078e0040 */
[----:B------:R-:W-:Y:S02]  /*3c50*/  IMAD.MOV.U32 R197, RZ, RZ, R66 ;  /* 0x000000ffffc57224 */ /* 0x000fe400078e0042 */
[----:B------:R-:W-:Y:S02]  /*3c60*/  IMAD.MOV.U32 R198, RZ, RZ, R80 ;  /* 0x000000ffffc67224 */ /* 0x000fe400078e0050 */
[----:B------:R-:W-:Y:S02]  /*3c70*/  IMAD.MOV.U32 R199, RZ, RZ, R82 ;  /* 0x000000ffffc77224 */ /* 0x000fe400078e0052 */
[----:B------:R-:W-:Y:S02]  /*3c80*/  IMAD.MOV.U32 R57, RZ, RZ, R59 ;  /* 0x000000ffff397224 */ /* 0x000fe400078e003b */
[----:B------:R-:W-:Y:S01]  /*3c90*/  IMAD.MOV.U32 R59, RZ, RZ, R75 ;  /* 0x000000ffff3b7224 */ /* 0x000fe200078e004b */
[----:B------:R1:W-:Y:S01]  /*3ca0*/  STS.128 [R2+UR13], R188 ;  /* 0x000000bc02007988 */ /* 0x0003e20008000c0d */
[----:B------:R-:W-:-:S02]  /*3cb0*/  IMAD.MOV.U32 R60, RZ, RZ, R61 ;  /* 0x000000ffff3c7224 */ /* 0x000fc400078e003d */
[----:B------:R-:W-:Y:S01]  /*3cc0*/  IMAD.MOV.U32 R61, RZ, RZ, R63 ;  /* 0x000000ffff3d7224 */ /* 0x000fe200078e003f */
[----:B------:R3:W-:Y:S01]  /*3cd0*/  STS.128 [R2+UR13+0x800], R192 ;  /* 0x000800c002007988 */ /* 0x0007e20008000c0d */
[----:B------:R-:W-:-:S03]  /*3ce0*/  IMAD.MOV.U32 R62, RZ, RZ, R77 ;  /* 0x000000ffff3e7224 */ /* 0x000fc600078e004d */
[----:B------:R-:W-:Y:S01]  /*3cf0*/  STS.128 [R2+UR13+0x1000], R196 ;  /* 0x001000c402007988 */ /* 0x000fe20008000c0d */
[----:B------:R-:W-:Y:S02]  /*3d00*/  IMAD.MOV.U32 R63, RZ, RZ, R79 ;  /* 0x000000ffff3f7224 */ /* 0x000fe400078e004f */
[----:B-1----:R-:W-:Y:S02]  /*3d10*/  IMAD.MOV.U32 R188, RZ, RZ, R68 ;  /* 0x000000ffffbc7224 */ /* 0x002fe400078e0044 */
[----:B------:R-:W-:Y:S02]  /*3d20*/  IMAD.MOV.U32 R189, RZ, RZ, R70 ;  /* 0x000000ffffbd7224 */ /* 0x000fe400078e0046 */
[----:B------:R-:W-:Y:S02]  /*3d30*/  IMAD.MOV.U32 R190, RZ, RZ, R84 ;  /* 0x000000ffffbe7224 */ /* 0x000fe400078e0054 */
[----:B------:R-:W-:Y:S02]  /*3d40*/  IMAD.MOV.U32 R191, RZ, RZ, R86 ;  /* 0x000000ffffbf7224 */ /* 0x000fe400078e0056 */
[----:B---3--:R-:W-:-:S03]  /*3d50*/  IMAD.MOV.U32 R192, RZ, RZ, R65 ;  /* 0x000000ffffc07224 */ /* 0x008fc600078e0041 */
[----:B------:R-:W-:Y:S01]  /*3d60*/  STS.128 [R2+UR13+0x1800], R188 ;  /* 0x001800bc02007988 */ /* 0x000fe20008000c0d */
[----:B------:R-:W-:Y:S02]  /*3d70*/  IMAD.MOV.U32 R193, RZ, RZ, R67 ;  /* 0x000000ffffc17224 */ /* 0x000fe400078e0043 */
[----:B------:R-:W-:Y:S01]  /*3d80*/  IMAD.MOV.U32 R194, RZ, RZ, R81 ;  /* 0x000000ffffc27224 */ /* 0x000fe200078e0051 */
[----:B------:R1:W-:Y:S01]  /*3d90*/  STS.128 [R3+UR13], R56 ;  /* 0x0000003803007988 */ /* 0x0003e20008000c0d */
[----:B------:R-:W-:-:S03]  /*3da0*/  IMAD.MOV.U32 R195, RZ, RZ, R83 ;  /* 0x000000ffffc37224 */ /* 0x000fc600078e0053 */
[----:B------:R-:W-:Y:S04]  /*3db0*/  STS.128 [R3+UR13+0x800], R60 ;  /* 0x0008003c03007988 */ /* 0x000fe80008000c0d */
[----:B------:R3:W-:Y:S01]  /*3dc0*/  STS.128 [R3+UR13+0x1000], R192 ;  /* 0x001000c003007988 */ /* 0x0007e20008000c0d */
[----:B-1----:R-:W-:Y:S01]  /*3dd0*/  IMAD.MOV.U32 R56, RZ, RZ, R69 ;  /* 0x000000ffff387224 */ /* 0x002fe200078e0045 */
[----:B------:R-:W-:Y:S01]  /*3de0*/  MOV R58, R85 ;  /* 0x00000055003a7202 */ /* 0x000fe20000000f00 */
[----:B------:R-:W-:Y:S02]  /*3df0*/  IMAD.MOV.U32 R57, RZ, RZ, R71 ;  /* 0x000000ffff397224 */ /* 0x000fe400078e0047 */
[----:B------:R-:W-:-:S05]  /*3e00*/  IMAD.MOV.U32 R59, RZ, RZ, R87 ;  /* 0x000000ffff3b7224 */ /* 0x000fca00078e0057 */
[----:B------:R-:W-:Y:S01]  /*3e10*/  STS.128 [R3+UR13+0x1800], R56 ;  /* 0x0018003803007988 */ /* 0x000fe20008000c0d */
[----:B------:R-:W-:Y:S01]  /*3e20*/  BAR.SYNC.DEFER_BLOCKING 0x0 ;  /* 0x0000000000007b1d */ /* 0x000fe20000010000 */
[----:B------:R-:W-:Y:S02]  /*3e30*/  IMAD.MOV.U32 R188, RZ, RZ, R24 ;  /* 0x000000ffffbc7224 */ /* 0x000fe400078e0018 */
[----:B------:R-:W-:-:S03]  /*3e40*/  IMAD.MOV.U32 R189, RZ, RZ, R26 ;  /* 0x000000ffffbd7224 */ /* 0x000fc600078e001a */
[----:B------:R-:W1:Y:S04]  /*3e50*/  LDS.128 R76, [R0+UR12] ;  /* 0x0000000c004c7984 */ /* 0x000e680008000c00 */
[----:B------:R-:W1:Y:S04]  /*3e60*/  LDS.128 R72, [R0+UR12+0x100] ;  /* 0x0001000c00487984 */ /* 0x000e680008000c00 */
[----:B------:R-:W1:Y:S04]  /*3e70*/  LDS.128 R64, [R0+UR12+0x200] ;  /* 0x0002000c00407984 */ /* 0x000e680008000c00 */
[----:B------:R-:W1:Y:S04]  /*3e80*/  LDS.128 R68, [R0+UR12+0x300] ;  /* 0x0003000c00447984 */ /* 0x000e680008000c00 */
[----:B------:R-:W1:Y:S04]  /*3e90*/  LDS.128 R60, [R0+UR12+0x400] ;  /* 0x0004000c003c7984 */ /* 0x000e680008000c00 */
[----:B------:R-:W1:Y:S04]  /*3ea0*/  LDS.128 R56, [R0+UR12+0x500] ;  /* 0x0005000c00387984 */ /* 0x000e680008000c00 */
[----:B------:R-:W1:Y:S04]  /*3eb0*/  LDS.128 R84, [R0+UR12+0x600] ;  /* 0x0006000c00547984 */ /* 0x000e680008000c00 */
[----:B------:R-:W1:Y:S01]  /*3ec0*/  LDS.128 R80, [R0+UR12+0x700] ;  /* 0x0007000c00507984 */ /* 0x000e620008000c00 */
[----:B------:R-:W-:-:S02]  /*3ed0*/  IMAD.MOV.U32 R190, RZ, RZ, R40 ;  /* 0x000000ffffbe7224 */ /* 0x000fc400078e0028 */
[----:B------:R-:W-:Y:S01]  /*3ee0*/  IMAD.MOV.U32 R191, RZ, RZ, R42 ;  /* 0x000000ffffbf7224 */ /* 0x000fe200078e002a */
[----:B------:R-:W-:Y:S01]  /*3ef0*/  BAR.SYNC.DEFER_BLOCKING 0x0 ;  /* 0x0000000000007b1d */ /* 0x000fe20000010000 */
[----:B------:R-:W-:Y:S01]  /*3f00*/  IMAD.MOV.U32 R24, RZ, RZ, R25 ;  /* 0x000000ffff187224 */ /* 0x000fe200078e0019 */
[----:B------:R-:W-:Y:S01]  /*3f10*/  MOV R198, R48 ;  /* 0x0000003000c67202 */ /* 0x000fe20000000f00 */
[----:B---3--:R-:W-:Y:S02]  /*3f20*/  IMAD.MOV.U32 R192, RZ, RZ, R28 ;  /* 0x000000ffffc07224 */ /* 0x008fe400078e001c */
[----:B------:R-:W-:Y:S02]  /*3f30*/  IMAD.MOV.U32 R193, RZ, RZ, R30 ;  /* 0x000000ffffc17224 */ /* 0x000fe400078e001e */
[----:B------:R-:W-:Y:S02]  /*3f40*/  IMAD.MOV.U32 R194, RZ, RZ, R44 ;  /* 0x000000ffffc27224 */ /* 0x000fe400078e002c */
[----:B------:R-:W-:-:S02]  /*3f50*/  IMAD.MOV.U32 R195, RZ, RZ, R46 ;  /* 0x000000ffffc37224 */ /* 0x000fc400078e002e */
[----:B------:R-:W-:Y:S02]  /*3f60*/  IMAD.MOV.U32 R196, RZ, RZ, R32 ;  /* 0x000000ffffc47224 */ /* 0x000fe400078e0020 */
[----:B------:R-:W-:Y:S02]  /*3f70*/  IMAD.MOV.U32 R197, RZ, RZ, R34 ;  /* 0x000000ffffc57224 */ /* 0x000fe400078e0022 */
[----:B------:R-:W-:Y:S02]  /*3f80*/  IMAD.MOV.U32 R199, RZ, RZ, R50 ;  /* 0x000000ffffc77224 */ /* 0x000fe400078e0032 */
[----:B------:R-:W-:Y:S02]  /*3f90*/  IMAD.MOV.U32 R25, RZ, RZ, R27 ;  /* 0x000000ffff197224 */ /* 0x000fe400078e001b */
[----:B------:R-:W-:Y:S02]  /*3fa0*/  IMAD.MOV.U32 R26, RZ, RZ, R41 ;  /* 0x000000ffff1a7224 */ /* 0x000fe400078e0029 */
[----:B------:R-:W-:Y:S01]  /*3fb0*/  IMAD.MOV.U32 R27, RZ, RZ, R43 ;  /* 0x000000ffff1b7224 */ /* 0x000fe200078e002b */
[----:B------:R3:W-:Y:S01]  /*3fc0*/  STS.128 [R2+UR13], R188 ;  /* 0x000000bc02007988 */ /* 0x0007e20008000c0d */
[----:B------:R-:W-:-:S03]  /*3fd0*/  IMAD.MOV.U32 R28, RZ, RZ, R33 ;  /* 0x000000ffff1c7224 */ /* 0x000fc600078e0021 */
[----:B------:R4:W-:Y:S04]  /*3fe0*/  STS.128 [R2+UR13+0x800], R192 ;  /* 0x000800c002007988 */ /* 0x0009e80008000c0d */
[----:B------:R5:W-:Y:S01]  /*3ff0*/  STS.128 [R2+UR13+0x1000], R196 ;  /* 0x001000c402007988 */ /* 0x000be20008000c0d */
[----:B---3--:R-:W-:Y:S02]  /*4000*/  IMAD.MOV.U32 R188, RZ, RZ, R36 ;  /* 0x000000ffffbc7224 */ /* 0x008fe400078e0024 */
[----:B------:R-:W-:Y:S02]  /*4010*/  IMAD.MOV.U32 R189, RZ, RZ, R38 ;  /* 0x000000ffffbd7224 */ /* 0x000fe400078e0026 */
[----:B------:R-:W-:Y:S01]  /*4020*/  IMAD.MOV.U32 R190, RZ, RZ, R52 ;  /* 0x000000ffffbe7224 */ /* 0x000fe200078e0034 */
[----:B----4-:R-:W3:Y:S01]  /*4030*/  LDL.LU.64 R192, [R1+0x8] ;  /* 0x0000080001c07983 */ /* 0x010ee20000300a00 */
[----:B------:R-:W-:-:S02]  /*4040*/  IMAD.MOV.U32 R191, RZ, RZ, R54 ;  /* 0x000000ffffbf7224 */ /* 0x000fc400078e0036 */
[----:B------:R-:W-:Y:S01]  /*4050*/  IMAD.MOV.U32 R30, RZ, RZ, R49 ;  /* 0x000000ffff1e7224 */ /* 0x000fe200078e0031 */
[----:B------:R-:W4:Y:S04]  /*4060*/  LDL.LU.64 R194, [R1] ;  /* 0x0000000001c27983 */ /* 0x000f280000300a00 */
[----:B------:R0:W-:Y:S01]  /*4070*/  STS.128 [R2+UR13+0x1800], R188 ;  /* 0x001800bc02007988 */ /* 0x0001e20008000c0d */
[----:B------:R-:W-:-:S03]  /*4080*/  IMAD.MOV.U32 R32, RZ, RZ, R37 ;  /* 0x000000ffff207224 */ /* 0x000fc600078e0025 */
[----:B------:R2:W-:Y:S01]  /*4090*/  STS.128 [R3+UR13], R24 ;  /* 0x0000001803007988 */ /* 0x0005e20008000c0d */
[----:B------:R-:W-:Y:S02]  /*40a0*/  IMAD.MOV.U32 R33, RZ, RZ, R39 ;  /* 0x000000ffff217224 */ /* 0x000fe400078e0027 */
[----:B------:R-:W-:Y:S01]  /*40b0*/  IMAD.MOV.U32 R34, RZ, RZ, R53 ;  /* 0x000000ffff227224 */ /* 0x000fe200078e0035 */
[----:B-----5:R-:W5:Y:S04]  /*40c0*/  LDL.LU.64 R196, [R1+0x18] ;  /* 0x0000180001c47983 */ /* 0x020f680000300a00 */
[----:B------:R-:W3:Y:S04]  /*40d0*/  LDL.LU.64 R198, [R1+0x10] ;  /* 0x0000100001c67983 */ /* 0x000ee80000300a00 */
[----:B0-----:R-:W4:Y:S01]  /*40e0*/  LDL.LU.64 R188, [R1+0x28] ;  /* 0x0000280001bc7983 */ /* 0x001f220000300a00 */
[----:B--2---:R-:W-:Y:S01]  /*40f0*/  IMAD.MOV.U32 R24, RZ, RZ, R29 ;  /* 0x000000ffff187224 */ /* 0x004fe200078e001d */
[----:B------:R-:W-:Y:S01]  /*4100*/  MOV R26, R45 ;  /* 0x0000002d001a7202 */ /* 0x000fe20000000f00 */
[----:B------:R-:W-:Y:S01]  /*4110*/  IMAD.MOV.U32 R25, RZ, RZ, R31 ;  /* 0x000000ffff197224 */ /* 0x000fe200078e001f */
[----:B------:R-:W2:Y:S01]  /*4120*/  LDL.LU.64 R190, [R1+0x20] ;  /* 0x0000200001be7983 */ /* 0x000ea20000300a00 */
[----:B------:R-:W-:-:S02]  /*4130*/  IMAD.MOV.U32 R29, RZ, RZ, R35 ;  /* 0x000000ffff1d7224 */ /* 0x000fc400078e0023 */
[----:B------:R-:W-:Y:S02]  /*4140*/  IMAD.MOV.U32 R27, RZ, RZ, R47 ;  /* 0x000000ffff1b7224 */ /* 0x000fe400078e002f */
[----:B------:R-:W-:Y:S02]  /*4150*/  IMAD.MOV.U32 R31, RZ, RZ, R51 ;  /* 0x000000ffff1f7224 */ /* 0x000fe400078e0033 */
[----:B------:R-:W-:Y:S01]  /*4160*/  IMAD.MOV.U32 R35, RZ, RZ, R55 ;  /* 0x000000ffff237224 */ /* 0x000fe200078e0037 */
[----:B------:R-:W-:Y:S04]  /*4170*/  STS.128 [R3+UR13+0x800], R24 ;  /* 0x0008001803007988 */ /* 0x000fe80008000c0d */
[----:B------:R-:W-:Y:S04]  /*4180*/  STS.128 [R3+UR13+0x1000], R28 ;  /* 0x0010001c03007988 */ /* 0x000fe80008000c0d */
[----:B------:R0:W-:Y:S01]  /*4190*/  STS.128 [R3+UR13+0x1800], R32 ;  /* 0x0018002003007988 */ /* 0x0001e20008000c0d */
[----:B------:R-:W-:Y:S06]  /*41a0*/  BAR.SYNC.DEFER_BLOCKING 0x0 ;  /* 0x0000000000007b1d */ /* 0x000fec0000010000 */
[----:B0-----:R-:W5:Y:S04]  /*41b0*/  LDL.LU.64 R2, [R1+0x30] ;  /* 0x0000300001027983 */ /* 0x001f680000300a00 */
[----:B------:R-:W-:Y:S04]  /*41c0*/  STG.E desc[UR14][R250.64], R148 ;  /* 0x00000094fa007986 */ /* 0x000fe8000c10190e */
[----:B------:R0:W-:Y:S04]  /*41d0*/  STG.E desc[UR14][R250.64+0x80], R150 ;  /* 0x00008096fa007986 */ /* 0x0001e8000c10190e */
[----:B------:R-:W1:Y:S04]  /*41e0*/  LDS.128 R24, [R0+UR12] ;  /* 0x0000000c00187984 */ /* 0x000e680008000c00 */
[----:B------:R-:W1:Y:S04]  /*41f0*/  LDS.128 R28, [R0+UR12+0x100] ;  /* 0x0001000c001c7984 */ /* 0x000e680008000c00 */
[----:B0-----:R-:W3:Y:S04]  /*4200*/  LDL.LU.64 R250, [R1+0x60] ;  /* 0x0000600001fa7983 */ /* 0x001ee80000300a00 */
[----:B------:R-:W0:Y:S04]  /*4210*/  LDS.128 R32, [R0+UR12+0x200] ;  /* 0x0002000c00207984 */ /* 0x000e280008000c00 */
[----:B------:R-:W0:Y:S04]  /*4220*/  LDS.128 R36, [R0+UR12+0x300] ;  /* 0x0003000c00247984 */ /* 0x000e280008000c00 */
[----:B------:R-:W0:Y:S04]  /*4230*/  LDS.128 R40, [R0+UR12+0x400] ;  /* 0x0004000c00287984 */ /* 0x000e280008000c00 */
[----:B------:R-:W0:Y:S04]  /*4240*/  LDS.128 R44, [R0+UR12+0x500] ;  /* 0x0005000c002c7984 */ /* 0x000e280008000c00 */
[----:B------:R-:W0:Y:S04]  /*4250*/  LDS.128 R48, [R0+UR12+0x600] ;  /* 0x0006000c00307984 */ /* 0x000e280008000c00 */
[----:B------:R-:W0:Y:S04]  /*4260*/  LDS.128 R52, [R0+UR12+0x700] ;  /* 0x0007000c00347984 */ /* 0x000e280008000c00 */
[----:B---3--:R-:W-:Y:S04]  /*4270*/  STG.E desc[UR14][R250.64], R144 ;  /* 0x00000090fa007986 */ /* 0x008fe8000c10190e */
[----:B------:R3:W-:Y:S04]  /*4280*/  STG.E desc[UR14][R250.64+0x80], R146 ;  /* 0x00008092fa007986 */ /* 0x0007e8000c10190e */
[----:B---3--:R-:W3:Y:S04]  /*4290*/  LDL.LU.64 R250, [R1+0x58] ;  /* 0x0000580001fa7983 */ /* 0x008ee80000300a00 */
[----:B---3--:R-:W-:Y:S04]  /*42a0*/  STG.E desc[UR14][R250.64], R149 ;  /* 0x00000095fa007986 */ /* 0x008fe8000c10190e */
[----:B------:R3:W-:Y:S04]  /*42b0*/  STG.E desc[UR14][R250.64+0x80], R151 ;  /* 0x00008097fa007986 */ /* 0x0007e8000c10190e */
[----:B---3--:R-:W3:Y:S04]  /*42c0*/  LDL.LU.64 R250, [R1+0x50] ;  /* 0x0000500001fa7983 */ /* 0x008ee80000300a00 */
[----:B-----5:R-:W-:Y:S04]  /*42d0*/  STG.E desc[UR14][R2.64], R145 ;  /* 0x0000009102007986 */ /* 0x020fe8000c10190e */
[----:B------:R-:W-:Y:S04]  /*42e0*/  STG.E desc[UR14][R2.64+0x80], R147 ;  /* 0x0000809302007986 */ /* 0x000fe8000c10190e */
[----:B----4-:R-:W-:Y:S04]  /*42f0*/  STG.E desc[UR14][R188.64], R140 ;  /* 0x0000008cbc007986 */ /* 0x010fe8000c10190e */
[----:B------:R-:W-:Y:S04]  /*4300*/  STG.E desc[UR14][R188.64+0x80], R142 ;  /* 0x0000808ebc007986 */ /* 0x000fe8000c10190e */
[----:B--2---:R-:W-:Y:S04]  /*4310*/  STG.E desc[UR14][R190.64], R136 ;  /* 0x00000088be007986 */ /* 0x004fe8000c10190e */
[----:B------:R-:W-:Y:S04]  /*4320*/  STG.E desc[UR14][R190.64+0x80], R138 ;  /* 0x0000808abe007986 */ /* 0x000fe8000c10190e */
        /* <DEDUP_REMOVED lines=8> */
[----:B---3--:R-:W-:Y:S04]  /*43b0*/  STG.E desc[UR14][R250.64], R133 ;  /* 0x00000085fa007986 */ /* 0x008fe8000c10190e */
        /* <DEDUP_REMOVED lines=43> */
[----:B-1----:R-:W-:Y:S04]  /*4670*/  STG.E desc[UR14][R206.64], R76 ;  /* 0x0000004cce007986 */ /* 0x002fe8000c10190e */
        /* <DEDUP_REMOVED lines=39> */
[----:B0-----:R-:W-:Y:S04]  /*48f0*/  STG.E desc[UR14][R166.64], R32 ;  /* 0x00000020a6007986 */ /* 0x001fe8000c10190e */
        /* <DEDUP_REMOVED lines=22> */
[----:B------:R-:W-:Y:S01]  /*4a60*/  STG.E desc[UR14][R6.64+0x80], R55 ;  /* 0x0000803706007986 */ /* 0x000fe2000c10190e */
[----:B------:R-:W-:Y:S05]  /*4a70*/  EXIT ;  /* 0x000000000000794d */ /* 0x000fea0003800000 */
.L_x_0:
[----:B------:R-:W-:-:S00]  /*4a80*/  BRA `(.L_x_0) ;  /* 0xfffffffc00fc7947 */ /* 0x000fc0000383ffff */
[----:B------:R-:W-:-:S00]  /*4a90*/  NOP ;  /* 0x0000000000007918 */ /* 0x000fc00000000000 */
        /* <DEDUP_REMOVED lines=14> */
.L_x_1:


//--------------------- .nv.shared.gluon_mma      --------------------------
	.section	.nv.shared.gluon_mma,"aw",@nobits
	.sectionflags	@""
	.align	16
	.zero		1024


//--------------------- .nv.shared.reserved.0     --------------------------
	.section	.nv.shared.reserved.0,"aw",@nobits
	.weak		__nv_reservedSMEM_offset_0_alias
	.size		__nv_reservedSMEM_offset_0_alias, 0, 0
	.other		__nv_reservedSMEM_offset_0_alias,@"STO_CUDA_RESERVED_SHARED STV_DEFAULT"
__nv_reservedSMEM_offset_0_alias:
	.zero		0


//--------------------- .nv.constant0.gluon_mma   --------------------------
	.section	.nv.constant0.gluon_mma,"a",@progbits
	.sectionflags	@""
	.align	4
.nv.constant0.gluon_mma:
	.zero		568


//--------------------- SYMBOLS --------------------------

	.type		.nv.reservedSmem.offset0,@object
	.size		.nv.reservedSmem.offset0,0x4
